//
// Generated by NVIDIA NVVM Compiler
//
// Compiler Build ID: CL-36424714
// Cuda compilation tools, release 13.0, V13.0.88
// Based on NVVM 20.0.0
//

.version 9.0
.target sm_100
.address_size 64

	// .globl	_ZN8original18add_kernel_cu_fp32EiPKfS1_Pf

.visible .entry _ZN8original18add_kernel_cu_fp32EiPKfS1_Pf(
	.param .u32 _ZN8original18add_kernel_cu_fp32EiPKfS1_Pf_param_0,
	.param .u64 .ptr .align 1 _ZN8original18add_kernel_cu_fp32EiPKfS1_Pf_param_1,
	.param .u64 .ptr .align 1 _ZN8original18add_kernel_cu_fp32EiPKfS1_Pf_param_2,
	.param .u64 .ptr .align 1 _ZN8original18add_kernel_cu_fp32EiPKfS1_Pf_param_3
)
{
	.reg .pred 	%p<2>;
	.reg .b32 	%r<6>;
	.reg .b32 	%f<4>;
	.reg .b64 	%rd<11>;

	ld.param.u32 	%r2, [_ZN8original18add_kernel_cu_fp32EiPKfS1_Pf_param_0];
	ld.param.u64 	%rd1, [_ZN8original18add_kernel_cu_fp32EiPKfS1_Pf_param_1];
	ld.param.u64 	%rd2, [_ZN8original18add_kernel_cu_fp32EiPKfS1_Pf_param_2];
	ld.param.u64 	%rd3, [_ZN8original18add_kernel_cu_fp32EiPKfS1_Pf_param_3];
	mov.u32 	%r3, %tid.x;
	mov.u32 	%r4, %ntid.x;
	mov.u32 	%r5, %ctaid.x;
	mad.lo.s32 	%r1, %r4, %r5, %r3;
	setp.ge.s32 	%p1, %r1, %r2;
	@%p1 bra 	$L__BB0_2;
	cvta.to.global.u64 	%rd4, %rd1;
	cvta.to.global.u64 	%rd5, %rd2;
	cvta.to.global.u64 	%rd6, %rd3;
	mul.wide.s32 	%rd7, %r1, 4;
	add.s64 	%rd8, %rd4, %rd7;
	ld.global.f32 	%f1, [%rd8];
	add.s64 	%rd9, %rd5, %rd7;
	ld.global.f32 	%f2, [%rd9];
	add.f32 	%f3, %f1, %f2;
	add.s64 	%rd10, %rd6, %rd7;
	st.global.f32 	[%rd10], %f3;
$L__BB0_2:
	ret;

}
	// .globl	_ZN8original23add_kernel_cu_fp16_implEiPK6__halfS2_PS0_
.visible .entry _ZN8original23add_kernel_cu_fp16_implEiPK6__halfS2_PS0_(
	.param .u32 _ZN8original23add_kernel_cu_fp16_implEiPK6__halfS2_PS0__param_0,
	.param .u64 .ptr .align 1 _ZN8original23add_kernel_cu_fp16_implEiPK6__halfS2_PS0__param_1,
	.param .u64 .ptr .align 1 _ZN8original23add_kernel_cu_fp16_implEiPK6__halfS2_PS0__param_2,
	.param .u64 .ptr .align 1 _ZN8original23add_kernel_cu_fp16_implEiPK6__halfS2_PS0__param_3
)
{
	.reg .pred 	%p<3>;
	.reg .b16 	%rs<4>;
	.reg .b32 	%r<11>;
	.reg .b64 	%rd<15>;

	ld.param.u32 	%r2, [_ZN8original23add_kernel_cu_fp16_implEiPK6__halfS2_PS0__param_0];
	ld.param.u64 	%rd4, [_ZN8original23add_kernel_cu_fp16_implEiPK6__halfS2_PS0__param_1];
	ld.param.u64 	%rd5, [_ZN8original23add_kernel_cu_fp16_implEiPK6__halfS2_PS0__param_2];
	ld.param.u64 	%rd6, [_ZN8original23add_kernel_cu_fp16_implEiPK6__halfS2_PS0__param_3];
	cvta.to.global.u64 	%rd1, %rd6;
	cvta.to.global.u64 	%rd2, %rd5;
	cvta.to.global.u64 	%rd3, %rd4;
	mov.u32 	%r3, %tid.x;
	mov.u32 	%r4, %ntid.x;
	mov.u32 	%r5, %ctaid.x;
	mad.lo.s32 	%r6, %r4, %r5, %r3;
	shl.b32 	%r1, %r6, 1;
	or.b32  	%r7, %r1, 1;
	setp.ge.s32 	%p1, %r7, %r2;
	@%p1 bra 	$L__BB1_2;
	mul.wide.s32 	%rd11, %r1, 2;
	add.s64 	%rd12, %rd3, %rd11;
	ld.global.u32 	%r9, [%rd12];
	add.s64 	%rd13, %rd2, %rd11;
	ld.global.u32 	%r10, [%rd13];
	// begin inline asm
	{add.f16x2 %r8,%r9,%r10;
}
	// end inline asm
	add.s64 	%rd14, %rd1, %rd11;
	st.global.u32 	[%rd14], %r8;
	bra.uni 	$L__BB1_4;
$L__BB1_2:
	setp.ge.s32 	%p2, %r1, %r2;
	@%p2 bra 	$L__BB1_4;
	mul.wide.s32 	%rd7, %r1, 2;
	add.s64 	%rd8, %rd3, %rd7;
	ld.global.u16 	%rs2, [%rd8];
	add.s64 	%rd9, %rd2, %rd7;
	ld.global.u16 	%rs3, [%rd9];
	// begin inline asm
	{add.f16 %rs1,%rs2,%rs3;
}
	// end inline asm
	add.s64 	%rd10, %rd1, %rd7;
	st.global.u16 	[%rd10], %rs1;
$L__BB1_4:
	ret;

}
	// .globl	_ZN8original30broadcast_add_bias_fp16_kernelEPK6__halfS2_PS0_ii
.visible .entry _ZN8original30broadcast_add_bias_fp16_kernelEPK6__halfS2_PS0_ii(
	.param .u64 .ptr .align 1 _ZN8original30broadcast_add_bias_fp16_kernelEPK6__halfS2_PS0_ii_param_0,
	.param .u64 .ptr .align 1 _ZN8original30broadcast_add_bias_fp16_kernelEPK6__halfS2_PS0_ii_param_1,
	.param .u64 .ptr .align 1 _ZN8original30broadcast_add_bias_fp16_kernelEPK6__halfS2_PS0_ii_param_2,
	.param .u32 _ZN8original30broadcast_add_bias_fp16_kernelEPK6__halfS2_PS0_ii_param_3,
	.param .u32 _ZN8original30broadcast_add_bias_fp16_kernelEPK6__halfS2_PS0_ii_param_4
)
{
	.reg .pred 	%p<2>;
	.reg .b16 	%rs<4>;
	.reg .b32 	%r<9>;
	.reg .b64 	%rd<12>;

	ld.param.u64 	%rd1, [_ZN8original30broadcast_add_bias_fp16_kernelEPK6__halfS2_PS0_ii_param_0];
	ld.param.u64 	%rd2, [_ZN8original30broadcast_add_bias_fp16_kernelEPK6__halfS2_PS0_ii_param_1];
	ld.param.u64 	%rd3, [_ZN8original30broadcast_add_bias_fp16_kernelEPK6__halfS2_PS0_ii_param_2];
	ld.param.u32 	%r3, [_ZN8original30broadcast_add_bias_fp16_kernelEPK6__halfS2_PS0_ii_param_3];
	ld.param.u32 	%r2, [_ZN8original30broadcast_add_bias_fp16_kernelEPK6__halfS2_PS0_ii_param_4];
	mov.u32 	%r4, %ctaid.x;
	mov.u32 	%r5, %ntid.x;
	mov.u32 	%r6, %tid.x;
	mad.lo.s32 	%r1, %r4, %r5, %r6;
	mul.lo.s32 	%r7, %r2, %r3;
	setp.ge.s32 	%p1, %r1, %r7;
	@%p1 bra 	$L__BB2_2;
	cvta.to.global.u64 	%rd4, %rd1;
	cvta.to.global.u64 	%rd5, %rd2;
	cvta.to.global.u64 	%rd6, %rd3;
	rem.s32 	%r8, %r1, %r2;
	mul.wide.s32 	%rd7, %r1, 2;
	add.s64 	%rd8, %rd4, %rd7;
	ld.global.nc.u16 	%rs2, [%rd8];
	mul.wide.s32 	%rd9, %r8, 2;
	add.s64 	%rd10, %rd5, %rd9;
	ld.global.nc.u16 	%rs3, [%rd10];
	// begin inline asm
	{add.f16 %rs1,%rs2,%rs3;
}
	// end inline asm
	add.s64 	%rd11, %rd6, %rd7;
	st.global.u16 	[%rd11], %rs1;
$L__BB2_2:
	ret;

}
	// .globl	_ZN8original19add_vec_fp16_kernelEP6__halfPKS0_S1_i
.visible .entry _ZN8original19add_vec_fp16_kernelEP6__halfPKS0_S1_i(
	.param .u64 .ptr .align 1 _ZN8original19add_vec_fp16_kernelEP6__halfPKS0_S1_i_param_0,
	.param .u64 .ptr .align 1 _ZN8original19add_vec_fp16_kernelEP6__halfPKS0_S1_i_param_1,
	.param .u64 .ptr .align 1 _ZN8original19add_vec_fp16_kernelEP6__halfPKS0_S1_i_param_2,
	.param .u32 _ZN8original19add_vec_fp16_kernelEP6__halfPKS0_S1_i_param_3
)
{
	.reg .pred 	%p<2>;
	.reg .b16 	%rs<4>;
	.reg .b32 	%r<6>;
	.reg .b64 	%rd<11>;

	ld.param.u64 	%rd1, [_ZN8original19add_vec_fp16_kernelEP6__halfPKS0_S1_i_param_0];
	ld.param.u64 	%rd2, [_ZN8original19add_vec_fp16_kernelEP6__halfPKS0_S1_i_param_1];
	ld.param.u64 	%rd3, [_ZN8original19add_vec_fp16_kernelEP6__halfPKS0_S1_i_param_2];
	ld.param.u32 	%r2, [_ZN8original19add_vec_fp16_kernelEP6__halfPKS0_S1_i_param_3];
	mov.u32 	%r3, %ctaid.x;
	mov.u32 	%r4, %ntid.x;
	mov.u32 	%r5, %tid.x;
	mad.lo.s32 	%r1, %r3, %r4, %r5;
	setp.ge.s32 	%p1, %r1, %r2;
	@%p1 bra 	$L__BB3_2;
	cvta.to.global.u64 	%rd4, %rd1;
	cvta.to.global.u64 	%rd5, %rd2;
	cvta.to.global.u64 	%rd6, %rd3;
	mul.wide.s32 	%rd7, %r1, 2;
	add.s64 	%rd8, %rd4, %rd7;
	ld.global.u16 	%rs2, [%rd8];
	add.s64 	%rd9, %rd5, %rd7;
	ld.global.u16 	%rs3, [%rd9];
	// begin inline asm
	{add.f16 %rs1,%rs2,%rs3;
}
	// end inline asm
	add.s64 	%rd10, %rd6, %rd7;
	st.global.u16 	[%rd10], %rs1;
$L__BB3_2:
	ret;

}
	// .globl	_ZN9optimized18add_kernel_cu_fp32EiPKfS1_Pf
.visible .entry _ZN9optimized18add_kernel_cu_fp32EiPKfS1_Pf(
	.param .u32 _ZN9optimized18add_kernel_cu_fp32EiPKfS1_Pf_param_0,
	.param .u64 .ptr .align 1 _ZN9optimized18add_kernel_cu_fp32EiPKfS1_Pf_param_1,
	.param .u64 .ptr .align 1 _ZN9optimized18add_kernel_cu_fp32EiPKfS1_Pf_param_2,
	.param .u64 .ptr .align 1 _ZN9optimized18add_kernel_cu_fp32EiPKfS1_Pf_param_3
)
{
	.reg .pred 	%p<11>;
	.reg .b32 	%r<29>;
	.reg .b32 	%f<58>;
	.reg .b64 	%rd<48>;

	ld.param.u32 	%r15, [_ZN9optimized18add_kernel_cu_fp32EiPKfS1_Pf_param_0];
	ld.param.u64 	%rd3, [_ZN9optimized18add_kernel_cu_fp32EiPKfS1_Pf_param_1];
	ld.param.u64 	%rd4, [_ZN9optimized18add_kernel_cu_fp32EiPKfS1_Pf_param_2];
	ld.param.u64 	%rd5, [_ZN9optimized18add_kernel_cu_fp32EiPKfS1_Pf_param_3];
	cvta.to.global.u64 	%rd1, %rd5;
	mov.u32 	%r16, %tid.x;
	mov.u32 	%r17, %ntid.x;
	mov.u32 	%r18, %ctaid.x;
	mad.lo.s32 	%r19, %r17, %r18, %r16;
	shl.b32 	%r26, %r19, 2;
	or.b32  	%r20, %r26, 3;
	setp.lt.s32 	%p1, %r20, %r15;
	@%p1 bra 	$L__BB4_14;
	setp.ge.s32 	%p2, %r26, %r15;
	@%p2 bra 	$L__BB4_13;
	sub.s32 	%r2, %r15, %r26;
	and.b32  	%r3, %r2, 7;
	sub.s32 	%r21, %r26, %r15;
	setp.gt.u32 	%p3, %r21, -8;
	@%p3 bra 	$L__BB4_5;
	and.b32  	%r22, %r2, -8;
	neg.s32 	%r24, %r22;
	add.s64 	%rd2, %rd1, 16;
$L__BB4_4:
	.pragma "nounroll";
	mul.wide.s32 	%rd22, %r26, 4;
	add.s64 	%rd6, %rd3, %rd22;
	add.s64 	%rd23, %rd2, %rd22;
	add.s64 	%rd7, %rd4, %rd22;
	// begin inline asm
	ld.global.nc.f32 %f1, [%rd6];
	// end inline asm
	// begin inline asm
	ld.global.nc.f32 %f2, [%rd7];
	// end inline asm
	add.f32 	%f17, %f1, %f2;
	st.global.f32 	[%rd23+-16], %f17;
	add.s64 	%rd8, %rd6, 4;
	// begin inline asm
	ld.global.nc.f32 %f3, [%rd8];
	// end inline asm
	add.s64 	%rd9, %rd7, 4;
	// begin inline asm
	ld.global.nc.f32 %f4, [%rd9];
	// end inline asm
	add.f32 	%f18, %f3, %f4;
	st.global.f32 	[%rd23+-12], %f18;
	add.s64 	%rd10, %rd6, 8;
	// begin inline asm
	ld.global.nc.f32 %f5, [%rd10];
	// end inline asm
	add.s64 	%rd11, %rd7, 8;
	// begin inline asm
	ld.global.nc.f32 %f6, [%rd11];
	// end inline asm
	add.f32 	%f19, %f5, %f6;
	st.global.f32 	[%rd23+-8], %f19;
	add.s64 	%rd12, %rd6, 12;
	// begin inline asm
	ld.global.nc.f32 %f7, [%rd12];
	// end inline asm
	add.s64 	%rd13, %rd7, 12;
	// begin inline asm
	ld.global.nc.f32 %f8, [%rd13];
	// end inline asm
	add.f32 	%f20, %f7, %f8;
	st.global.f32 	[%rd23+-4], %f20;
	add.s64 	%rd14, %rd6, 16;
	// begin inline asm
	ld.global.nc.f32 %f9, [%rd14];
	// end inline asm
	add.s64 	%rd15, %rd7, 16;
	// begin inline asm
	ld.global.nc.f32 %f10, [%rd15];
	// end inline asm
	add.f32 	%f21, %f9, %f10;
	st.global.f32 	[%rd23], %f21;
	add.s64 	%rd16, %rd6, 20;
	// begin inline asm
	ld.global.nc.f32 %f11, [%rd16];
	// end inline asm
	add.s64 	%rd17, %rd7, 20;
	// begin inline asm
	ld.global.nc.f32 %f12, [%rd17];
	// end inline asm
	add.f32 	%f22, %f11, %f12;
	st.global.f32 	[%rd23+4], %f22;
	add.s64 	%rd18, %rd6, 24;
	// begin inline asm
	ld.global.nc.f32 %f13, [%rd18];
	// end inline asm
	add.s64 	%rd19, %rd7, 24;
	// begin inline asm
	ld.global.nc.f32 %f14, [%rd19];
	// end inline asm
	add.f32 	%f23, %f13, %f14;
	st.global.f32 	[%rd23+8], %f23;
	add.s64 	%rd20, %rd6, 28;
	// begin inline asm
	ld.global.nc.f32 %f15, [%rd20];
	// end inline asm
	add.s64 	%rd21, %rd7, 28;
	// begin inline asm
	ld.global.nc.f32 %f16, [%rd21];
	// end inline asm
	add.f32 	%f24, %f15, %f16;
	st.global.f32 	[%rd23+12], %f24;
	add.s32 	%r26, %r26, 8;
	add.s32 	%r24, %r24, 8;
	setp.ne.s32 	%p4, %r24, 0;
	@%p4 bra 	$L__BB4_4;
$L__BB4_5:
	setp.eq.s32 	%p5, %r3, 0;
	@%p5 bra 	$L__BB4_13;
	and.b32  	%r10, %r15, 3;
	setp.lt.u32 	%p6, %r3, 4;
	@%p6 bra 	$L__BB4_8;
	mul.wide.s32 	%rd32, %r26, 4;
	add.s64 	%rd24, %rd3, %rd32;
	// begin inline asm
	ld.global.nc.f32 %f25, [%rd24];
	// end inline asm
	add.s64 	%rd25, %rd4, %rd32;
	// begin inline asm
	ld.global.nc.f32 %f26, [%rd25];
	// end inline asm
	add.f32 	%f33, %f25, %f26;
	add.s64 	%rd33, %rd1, %rd32;
	st.global.f32 	[%rd33], %f33;
	add.s64 	%rd26, %rd24, 4;
	// begin inline asm
	ld.global.nc.f32 %f27, [%rd26];
	// end inline asm
	add.s64 	%rd27, %rd25, 4;
	// begin inline asm
	ld.global.nc.f32 %f28, [%rd27];
	// end inline asm
	add.f32 	%f34, %f27, %f28;
	st.global.f32 	[%rd33+4], %f34;
	add.s64 	%rd28, %rd24, 8;
	// begin inline asm
	ld.global.nc.f32 %f29, [%rd28];
	// end inline asm
	add.s64 	%rd29, %rd25, 8;
	// begin inline asm
	ld.global.nc.f32 %f30, [%rd29];
	// end inline asm
	add.f32 	%f35, %f29, %f30;
	st.global.f32 	[%rd33+8], %f35;
	add.s64 	%rd30, %rd24, 12;
	// begin inline asm
	ld.global.nc.f32 %f31, [%rd30];
	// end inline asm
	add.s64 	%rd31, %rd25, 12;
	// begin inline asm
	ld.global.nc.f32 %f32, [%rd31];
	// end inline asm
	add.f32 	%f36, %f31, %f32;
	st.global.f32 	[%rd33+12], %f36;
	add.s32 	%r26, %r26, 4;
$L__BB4_8:
	setp.eq.s32 	%p7, %r10, 0;
	@%p7 bra 	$L__BB4_13;
	setp.eq.s32 	%p8, %r10, 1;
	@%p8 bra 	$L__BB4_11;
	mul.wide.s32 	%rd38, %r26, 4;
	add.s64 	%rd34, %rd3, %rd38;
	// begin inline asm
	ld.global.nc.f32 %f37, [%rd34];
	// end inline asm
	add.s64 	%rd35, %rd4, %rd38;
	// begin inline asm
	ld.global.nc.f32 %f38, [%rd35];
	// end inline asm
	add.f32 	%f41, %f37, %f38;
	add.s64 	%rd39, %rd1, %rd38;
	st.global.f32 	[%rd39], %f41;
	add.s64 	%rd36, %rd34, 4;
	// begin inline asm
	ld.global.nc.f32 %f39, [%rd36];
	// end inline asm
	add.s64 	%rd37, %rd35, 4;
	// begin inline asm
	ld.global.nc.f32 %f40, [%rd37];
	// end inline asm
	add.f32 	%f42, %f39, %f40;
	st.global.f32 	[%rd39+4], %f42;
	add.s32 	%r26, %r26, 2;
$L__BB4_11:
	and.b32  	%r23, %r15, 1;
	setp.eq.b32 	%p9, %r23, 1;
	not.pred 	%p10, %p9;
	@%p10 bra 	$L__BB4_13;
	mul.wide.s32 	%rd42, %r26, 4;
	add.s64 	%rd40, %rd3, %rd42;
	// begin inline asm
	ld.global.nc.f32 %f43, [%rd40];
	// end inline asm
	add.s64 	%rd41, %rd4, %rd42;
	// begin inline asm
	ld.global.nc.f32 %f44, [%rd41];
	// end inline asm
	add.f32 	%f45, %f43, %f44;
	add.s64 	%rd43, %rd1, %rd42;
	st.global.f32 	[%rd43], %f45;
$L__BB4_13:
	ret;
$L__BB4_14:
	mul.wide.s32 	%rd46, %r26, 4;
	add.s64 	%rd44, %rd3, %rd46;
	// begin inline asm
	ld.global.nc.v4.f32 {%f46,%f47,%f48,%f49}, [%rd44];
	// end inline asm
	add.s64 	%rd45, %rd4, %rd46;
	// begin inline asm
	ld.global.nc.v4.f32 {%f50,%f51,%f52,%f53}, [%rd45];
	// end inline asm
	add.f32 	%f54, %f46, %f50;
	add.f32 	%f55, %f47, %f51;
	add.f32 	%f56, %f48, %f52;
	add.f32 	%f57, %f49, %f53;
	add.s64 	%rd47, %rd1, %rd46;
	st.global.v4.f32 	[%rd47], {%f54, %f55, %f56, %f57};
	bra.uni 	$L__BB4_13;

}
	// .globl	_ZN9optimized23add_kernel_cu_fp16_implEiPK6__halfS2_PS0_
.visible .entry _ZN9optimized23add_kernel_cu_fp16_implEiPK6__halfS2_PS0_(
	.param .u32 _ZN9optimized23add_kernel_cu_fp16_implEiPK6__halfS2_PS0__param_0,
	.param .u64 .ptr .align 1 _ZN9optimized23add_kernel_cu_fp16_implEiPK6__halfS2_PS0__param_1,
	.param .u64 .ptr .align 1 _ZN9optimized23add_kernel_cu_fp16_implEiPK6__halfS2_PS0__param_2,
	.param .u64 .ptr .align 1 _ZN9optimized23add_kernel_cu_fp16_implEiPK6__halfS2_PS0__param_3
)
{
	.reg .pred 	%p<7>;
	.reg .b16 	%rs<16>;
	.reg .b32 	%r<38>;
	.reg .b32 	%f<9>;
	.reg .b64 	%rd<22>;

	ld.param.u32 	%r14, [_ZN9optimized23add_kernel_cu_fp16_implEiPK6__halfS2_PS0__param_0];
	ld.param.u64 	%rd7, [_ZN9optimized23add_kernel_cu_fp16_implEiPK6__halfS2_PS0__param_1];
	ld.param.u64 	%rd8, [_ZN9optimized23add_kernel_cu_fp16_implEiPK6__halfS2_PS0__param_2];
	ld.param.u64 	%rd9, [_ZN9optimized23add_kernel_cu_fp16_implEiPK6__halfS2_PS0__param_3];
	cvta.to.global.u64 	%rd1, %rd9;
	cvta.to.global.u64 	%rd2, %rd8;
	cvta.to.global.u64 	%rd3, %rd7;
	mov.u32 	%r15, %tid.x;
	mov.u32 	%r16, %ntid.x;
	mov.u32 	%r17, %ctaid.x;
	mad.lo.s32 	%r18, %r16, %r17, %r15;
	shl.b32 	%r1, %r18, 3;
	or.b32  	%r19, %r1, 7;
	setp.lt.s32 	%p1, %r19, %r14;
	@%p1 bra 	$L__BB5_9;
	setp.ge.s32 	%p2, %r1, %r14;
	@%p2 bra 	$L__BB5_8;
	and.b32  	%r2, %r14, 3;
	setp.eq.s32 	%p3, %r2, 0;
	mov.u32 	%r35, %r1;
	@%p3 bra 	$L__BB5_5;
	neg.s32 	%r33, %r2;
	mov.u32 	%r35, %r1;
$L__BB5_4:
	.pragma "nounroll";
	mul.wide.s32 	%rd10, %r35, 2;
	add.s64 	%rd11, %rd1, %rd10;
	add.s64 	%rd12, %rd2, %rd10;
	add.s64 	%rd13, %rd3, %rd10;
	ld.global.u16 	%rs2, [%rd13];
	ld.global.u16 	%rs3, [%rd12];
	// begin inline asm
	{add.f16 %rs1,%rs2,%rs3;
}
	// end inline asm
	st.global.u16 	[%rd11], %rs1;
	add.s32 	%r35, %r35, 1;
	add.s32 	%r33, %r33, 1;
	setp.ne.s32 	%p4, %r33, 0;
	@%p4 bra 	$L__BB5_4;
$L__BB5_5:
	sub.s32 	%r20, %r1, %r14;
	setp.gt.u32 	%p5, %r20, -4;
	@%p5 bra 	$L__BB5_8;
	sub.s32 	%r36, %r35, %r14;
	add.s64 	%rd4, %rd3, 4;
	add.s64 	%rd5, %rd2, 4;
	add.s64 	%rd6, %rd1, 4;
$L__BB5_7:
	mul.wide.s32 	%rd14, %r35, 2;
	add.s64 	%rd15, %rd4, %rd14;
	add.s64 	%rd16, %rd5, %rd14;
	add.s64 	%rd17, %rd6, %rd14;
	ld.global.u16 	%rs5, [%rd15+-4];
	ld.global.u16 	%rs6, [%rd16+-4];
	// begin inline asm
	{add.f16 %rs4,%rs5,%rs6;
}
	// end inline asm
	st.global.u16 	[%rd17+-4], %rs4;
	ld.global.u16 	%rs8, [%rd15+-2];
	ld.global.u16 	%rs9, [%rd16+-2];
	// begin inline asm
	{add.f16 %rs7,%rs8,%rs9;
}
	// end inline asm
	st.global.u16 	[%rd17+-2], %rs7;
	ld.global.u16 	%rs11, [%rd15];
	ld.global.u16 	%rs12, [%rd16];
	// begin inline asm
	{add.f16 %rs10,%rs11,%rs12;
}
	// end inline asm
	st.global.u16 	[%rd17], %rs10;
	ld.global.u16 	%rs14, [%rd15+2];
	ld.global.u16 	%rs15, [%rd16+2];
	// begin inline asm
	{add.f16 %rs13,%rs14,%rs15;
}
	// end inline asm
	st.global.u16 	[%rd17+2], %rs13;
	add.s32 	%r35, %r35, 4;
	add.s32 	%r36, %r36, 4;
	setp.ne.s32 	%p6, %r36, 0;
	@%p6 bra 	$L__BB5_7;
$L__BB5_8:
	ret;
$L__BB5_9:
	mul.wide.s32 	%rd20, %r1, 2;
	add.s64 	%rd18, %rd7, %rd20;
	// begin inline asm
	ld.global.nc.v4.f32 {%f1,%f2,%f3,%f4}, [%rd18];
	// end inline asm
	add.s64 	%rd19, %rd8, %rd20;
	// begin inline asm
	ld.global.nc.v4.f32 {%f5,%f6,%f7,%f8}, [%rd19];
	// end inline asm
	mov.b32 	%r22, %f1;
	mov.b32 	%r23, %f5;
	// begin inline asm
	{add.f16x2 %r21,%r22,%r23;
}
	// end inline asm
	mov.b32 	%r25, %f2;
	mov.b32 	%r26, %f6;
	// begin inline asm
	{add.f16x2 %r24,%r25,%r26;
}
	// end inline asm
	mov.b32 	%r28, %f3;
	mov.b32 	%r29, %f7;
	// begin inline asm
	{add.f16x2 %r27,%r28,%r29;
}
	// end inline asm
	mov.b32 	%r31, %f4;
	mov.b32 	%r32, %f8;
	// begin inline asm
	{add.f16x2 %r30,%r31,%r32;
}
	// end inline asm
	add.s64 	%rd21, %rd1, %rd20;
	st.global.v4.u32 	[%rd21], {%r21, %r24, %r27, %r30};
	bra.uni 	$L__BB5_8;

}
	// .globl	_ZN9optimized30broadcast_add_bias_fp16_kernelEPK6__halfS2_PS0_ii
.visible .entry _ZN9optimized30broadcast_add_bias_fp16_kernelEPK6__halfS2_PS0_ii(
	.param .u64 .ptr .align 1 _ZN9optimized30broadcast_add_bias_fp16_kernelEPK6__halfS2_PS0_ii_param_0,
	.param .u64 .ptr .align 1 _ZN9optimized30broadcast_add_bias_fp16_kernelEPK6__halfS2_PS0_ii_param_1,
	.param .u64 .ptr .align 1 _ZN9optimized30broadcast_add_bias_fp16_kernelEPK6__halfS2_PS0_ii_param_2,
	.param .u32 _ZN9optimized30broadcast_add_bias_fp16_kernelEPK6__halfS2_PS0_ii_param_3,
	.param .u32 _ZN9optimized30broadcast_add_bias_fp16_kernelEPK6__halfS2_PS0_ii_param_4
)
{
	.reg .pred 	%p<13>;
	.reg .b16 	%rs<76>;
	.reg .b32 	%r<50>;
	.reg .b32 	%f<9>;
	.reg .b64 	%rd<53>;

	ld.param.u64 	%rd3, [_ZN9optimized30broadcast_add_bias_fp16_kernelEPK6__halfS2_PS0_ii_param_0];
	ld.param.u64 	%rd4, [_ZN9optimized30broadcast_add_bias_fp16_kernelEPK6__halfS2_PS0_ii_param_1];
	ld.param.u64 	%rd5, [_ZN9optimized30broadcast_add_bias_fp16_kernelEPK6__halfS2_PS0_ii_param_2];
	ld.param.u32 	%r20, [_ZN9optimized30broadcast_add_bias_fp16_kernelEPK6__halfS2_PS0_ii_param_3];
	ld.param.u32 	%r19, [_ZN9optimized30broadcast_add_bias_fp16_kernelEPK6__halfS2_PS0_ii_param_4];
	cvta.to.global.u64 	%rd1, %rd5;
	mov.u32 	%r21, %ctaid.x;
	mov.u32 	%r22, %ntid.x;
	mov.u32 	%r23, %tid.x;
	mad.lo.s32 	%r24, %r21, %r22, %r23;
	shl.b32 	%r47, %r24, 3;
	mov.u32 	%r2, %ctaid.y;
	setp.ge.s32 	%p1, %r2, %r20;
	setp.ge.s32 	%p2, %r47, %r19;
	or.pred  	%p3, %p1, %p2;
	@%p3 bra 	$L__BB6_13;
	mul.lo.s32 	%r3, %r19, %r2;
	add.s32 	%r44, %r3, %r47;
	add.s32 	%r25, %r47, 8;
	setp.le.s32 	%p4, %r25, %r19;
	@%p4 bra 	$L__BB6_14;
	and.b32  	%r5, %r19, 7;
	sub.s32 	%r38, %r47, %r19;
	setp.gt.u32 	%p5, %r38, -8;
	@%p5 bra 	$L__BB6_5;
	add.s32 	%r39, %r47, %r5;
	sub.s32 	%r45, %r39, %r19;
	add.s64 	%rd2, %rd1, 8;
$L__BB6_4:
	.pragma "nounroll";
	mul.wide.s32 	%rd27, %r47, 2;
	add.s64 	%rd12, %rd4, %rd27;
	mul.wide.s32 	%rd28, %r44, 2;
	add.s64 	%rd11, %rd3, %rd28;
	add.s64 	%rd29, %rd2, %rd28;
	// begin inline asm
	ld.global.nc.b16 %rs1, [%rd11];
	// end inline asm
	// begin inline asm
	ld.global.nc.b16 %rs2, [%rd12];
	// end inline asm
	// begin inline asm
	{add.f16 %rs3,%rs1,%rs2;
}
	// end inline asm
	st.global.u16 	[%rd29+-8], %rs3;
	add.s64 	%rd13, %rd11, 2;
	// begin inline asm
	ld.global.nc.b16 %rs6, [%rd13];
	// end inline asm
	add.s64 	%rd14, %rd12, 2;
	// begin inline asm
	ld.global.nc.b16 %rs7, [%rd14];
	// end inline asm
	// begin inline asm
	{add.f16 %rs8,%rs6,%rs7;
}
	// end inline asm
	st.global.u16 	[%rd29+-6], %rs8;
	add.s64 	%rd15, %rd11, 4;
	// begin inline asm
	ld.global.nc.b16 %rs11, [%rd15];
	// end inline asm
	add.s64 	%rd16, %rd12, 4;
	// begin inline asm
	ld.global.nc.b16 %rs12, [%rd16];
	// end inline asm
	// begin inline asm
	{add.f16 %rs13,%rs11,%rs12;
}
	// end inline asm
	st.global.u16 	[%rd29+-4], %rs13;
	add.s64 	%rd17, %rd11, 6;
	// begin inline asm
	ld.global.nc.b16 %rs16, [%rd17];
	// end inline asm
	add.s64 	%rd18, %rd12, 6;
	// begin inline asm
	ld.global.nc.b16 %rs17, [%rd18];
	// end inline asm
	// begin inline asm
	{add.f16 %rs18,%rs16,%rs17;
}
	// end inline asm
	st.global.u16 	[%rd29+-2], %rs18;
	add.s64 	%rd19, %rd11, 8;
	// begin inline asm
	ld.global.nc.b16 %rs21, [%rd19];
	// end inline asm
	add.s64 	%rd20, %rd12, 8;
	// begin inline asm
	ld.global.nc.b16 %rs22, [%rd20];
	// end inline asm
	// begin inline asm
	{add.f16 %rs23,%rs21,%rs22;
}
	// end inline asm
	st.global.u16 	[%rd29], %rs23;
	add.s64 	%rd21, %rd11, 10;
	// begin inline asm
	ld.global.nc.b16 %rs26, [%rd21];
	// end inline asm
	add.s64 	%rd22, %rd12, 10;
	// begin inline asm
	ld.global.nc.b16 %rs27, [%rd22];
	// end inline asm
	// begin inline asm
	{add.f16 %rs28,%rs26,%rs27;
}
	// end inline asm
	st.global.u16 	[%rd29+2], %rs28;
	add.s64 	%rd23, %rd11, 12;
	// begin inline asm
	ld.global.nc.b16 %rs31, [%rd23];
	// end inline asm
	add.s64 	%rd24, %rd12, 12;
	// begin inline asm
	ld.global.nc.b16 %rs32, [%rd24];
	// end inline asm
	// begin inline asm
	{add.f16 %rs33,%rs31,%rs32;
}
	// end inline asm
	st.global.u16 	[%rd29+4], %rs33;
	add.s64 	%rd25, %rd11, 14;
	// begin inline asm
	ld.global.nc.b16 %rs36, [%rd25];
	// end inline asm
	add.s64 	%rd26, %rd12, 14;
	// begin inline asm
	ld.global.nc.b16 %rs37, [%rd26];
	// end inline asm
	// begin inline asm
	{add.f16 %rs38,%rs36,%rs37;
}
	// end inline asm
	st.global.u16 	[%rd29+6], %rs38;
	add.s32 	%r47, %r47, 8;
	add.s32 	%r45, %r45, 8;
	add.s32 	%r44, %r44, 8;
	setp.ne.s32 	%p6, %r45, 0;
	@%p6 bra 	$L__BB6_4;
$L__BB6_5:
	setp.eq.s32 	%p7, %r5, 0;
	@%p7 bra 	$L__BB6_13;
	and.b32  	%r14, %r19, 3;
	setp.lt.u32 	%p8, %r5, 4;
	@%p8 bra 	$L__BB6_8;
	add.s32 	%r40, %r47, %r3;
	mul.wide.s32 	%rd38, %r40, 2;
	add.s64 	%rd30, %rd3, %rd38;
	// begin inline asm
	ld.global.nc.b16 %rs41, [%rd30];
	// end inline asm
	mul.wide.s32 	%rd39, %r47, 2;
	add.s64 	%rd31, %rd4, %rd39;
	// begin inline asm
	ld.global.nc.b16 %rs42, [%rd31];
	// end inline asm
	// begin inline asm
	{add.f16 %rs43,%rs41,%rs42;
}
	// end inline asm
	add.s64 	%rd40, %rd1, %rd38;
	st.global.u16 	[%rd40], %rs43;
	add.s64 	%rd32, %rd30, 2;
	// begin inline asm
	ld.global.nc.b16 %rs46, [%rd32];
	// end inline asm
	add.s64 	%rd33, %rd31, 2;
	// begin inline asm
	ld.global.nc.b16 %rs47, [%rd33];
	// end inline asm
	// begin inline asm
	{add.f16 %rs48,%rs46,%rs47;
}
	// end inline asm
	st.global.u16 	[%rd40+2], %rs48;
	add.s64 	%rd34, %rd30, 4;
	// begin inline asm
	ld.global.nc.b16 %rs51, [%rd34];
	// end inline asm
	add.s64 	%rd35, %rd31, 4;
	// begin inline asm
	ld.global.nc.b16 %rs52, [%rd35];
	// end inline asm
	// begin inline asm
	{add.f16 %rs53,%rs51,%rs52;
}
	// end inline asm
	st.global.u16 	[%rd40+4], %rs53;
	add.s64 	%rd36, %rd30, 6;
	// begin inline asm
	ld.global.nc.b16 %rs56, [%rd36];
	// end inline asm
	add.s64 	%rd37, %rd31, 6;
	// begin inline asm
	ld.global.nc.b16 %rs57, [%rd37];
	// end inline asm
	// begin inline asm
	{add.f16 %rs58,%rs56,%rs57;
}
	// end inline asm
	st.global.u16 	[%rd40+6], %rs58;
	add.s32 	%r47, %r47, 4;
$L__BB6_8:
	setp.eq.s32 	%p9, %r14, 0;
	@%p9 bra 	$L__BB6_13;
	setp.eq.s32 	%p10, %r14, 1;
	@%p10 bra 	$L__BB6_11;
	add.s32 	%r41, %r47, %r3;
	mul.wide.s32 	%rd45, %r41, 2;
	add.s64 	%rd41, %rd3, %rd45;
	// begin inline asm
	ld.global.nc.b16 %rs61, [%rd41];
	// end inline asm
	mul.wide.s32 	%rd46, %r47, 2;
	add.s64 	%rd42, %rd4, %rd46;
	// begin inline asm
	ld.global.nc.b16 %rs62, [%rd42];
	// end inline asm
	// begin inline asm
	{add.f16 %rs63,%rs61,%rs62;
}
	// end inline asm
	add.s64 	%rd47, %rd1, %rd45;
	st.global.u16 	[%rd47], %rs63;
	add.s64 	%rd43, %rd41, 2;
	// begin inline asm
	ld.global.nc.b16 %rs66, [%rd43];
	// end inline asm
	add.s64 	%rd44, %rd42, 2;
	// begin inline asm
	ld.global.nc.b16 %rs67, [%rd44];
	// end inline asm
	// begin inline asm
	{add.f16 %rs68,%rs66,%rs67;
}
	// end inline asm
	st.global.u16 	[%rd47+2], %rs68;
	add.s32 	%r47, %r47, 2;
$L__BB6_11:
	and.b32  	%r42, %r19, 1;
	setp.eq.b32 	%p11, %r42, 1;
	not.pred 	%p12, %p11;
	@%p12 bra 	$L__BB6_13;
	add.s32 	%r43, %r47, %r3;
	mul.wide.s32 	%rd50, %r43, 2;
	add.s64 	%rd48, %rd3, %rd50;
	// begin inline asm
	ld.global.nc.b16 %rs71, [%rd48];
	// end inline asm
	mul.wide.s32 	%rd51, %r47, 2;
	add.s64 	%rd49, %rd4, %rd51;
	// begin inline asm
	ld.global.nc.b16 %rs72, [%rd49];
	// end inline asm
	// begin inline asm
	{add.f16 %rs73,%rs71,%rs72;
}
	// end inline asm
	add.s64 	%rd52, %rd1, %rd50;
	st.global.u16 	[%rd52], %rs73;
$L__BB6_13:
	ret;
$L__BB6_14:
	mul.wide.s32 	%rd8, %r44, 2;
	add.s64 	%rd6, %rd3, %rd8;
	// begin inline asm
	ld.global.nc.v4.f32 {%f1,%f2,%f3,%f4}, [%rd6];
	// end inline asm
	mul.wide.s32 	%rd9, %r47, 2;
	add.s64 	%rd7, %rd4, %rd9;
	// begin inline asm
	ld.global.nc.v4.f32 {%f5,%f6,%f7,%f8}, [%rd7];
	// end inline asm
	mov.b32 	%r27, %f1;
	mov.b32 	%r28, %f5;
	// begin inline asm
	{add.f16x2 %r26,%r27,%r28;
}
	// end inline asm
	mov.b32 	%r30, %f2;
	mov.b32 	%r31, %f6;
	// begin inline asm
	{add.f16x2 %r29,%r30,%r31;
}
	// end inline asm
	mov.b32 	%r33, %f3;
	mov.b32 	%r34, %f7;
	// begin inline asm
	{add.f16x2 %r32,%r33,%r34;
}
	// end inline asm
	mov.b32 	%r36, %f4;
	mov.b32 	%r37, %f8;
	// begin inline asm
	{add.f16x2 %r35,%r36,%r37;
}
	// end inline asm
	add.s64 	%rd10, %rd1, %rd8;
	st.global.v4.u32 	[%rd10], {%r26, %r29, %r32, %r35};
	bra.uni 	$L__BB6_13;

}
	// .globl	_ZN9optimized19add_vec_fp16_kernelEP6__halfPKS0_S1_i
.visible .entry _ZN9optimized19add_vec_fp16_kernelEP6__halfPKS0_S1_i(
	.param .u64 .ptr .align 1 _ZN9optimized19add_vec_fp16_kernelEP6__halfPKS0_S1_i_param_0,
	.param .u64 .ptr .align 1 _ZN9optimized19add_vec_fp16_kernelEP6__halfPKS0_S1_i_param_1,
	.param .u64 .ptr .align 1 _ZN9optimized19add_vec_fp16_kernelEP6__halfPKS0_S1_i_param_2,
	.param .u32 _ZN9optimized19add_vec_fp16_kernelEP6__halfPKS0_S1_i_param_3
)
{
	.reg .pred 	%p<7>;
	.reg .b16 	%rs<16>;
	.reg .b32 	%r<38>;
	.reg .b32 	%f<9>;
	.reg .b64 	%rd<22>;

	ld.param.u64 	%rd7, [_ZN9optimized19add_vec_fp16_kernelEP6__halfPKS0_S1_i_param_0];
	ld.param.u64 	%rd8, [_ZN9optimized19add_vec_fp16_kernelEP6__halfPKS0_S1_i_param_1];
	ld.param.u64 	%rd9, [_ZN9optimized19add_vec_fp16_kernelEP6__halfPKS0_S1_i_param_2];
	ld.param.u32 	%r14, [_ZN9optimized19add_vec_fp16_kernelEP6__halfPKS0_S1_i_param_3];
	cvta.to.global.u64 	%rd1, %rd9;
	cvta.to.global.u64 	%rd2, %rd8;
	cvta.to.global.u64 	%rd3, %rd7;
	mov.u32 	%r15, %ctaid.x;
	mov.u32 	%r16, %ntid.x;
	mov.u32 	%r17, %tid.x;
	mad.lo.s32 	%r18, %r15, %r16, %r17;
	shl.b32 	%r1, %r18, 3;
	or.b32  	%r19, %r1, 7;
	setp.lt.s32 	%p1, %r19, %r14;
	@%p1 bra 	$L__BB7_9;
	setp.ge.s32 	%p2, %r1, %r14;
	@%p2 bra 	$L__BB7_8;
	and.b32  	%r2, %r14, 3;
	setp.eq.s32 	%p3, %r2, 0;
	mov.u32 	%r35, %r1;
	@%p3 bra 	$L__BB7_5;
	neg.s32 	%r33, %r2;
	mov.u32 	%r35, %r1;
$L__BB7_4:
	.pragma "nounroll";
	mul.wide.s32 	%rd10, %r35, 2;
	add.s64 	%rd11, %rd1, %rd10;
	add.s64 	%rd12, %rd2, %rd10;
	add.s64 	%rd13, %rd3, %rd10;
	ld.global.u16 	%rs2, [%rd13];
	ld.global.u16 	%rs3, [%rd12];
	// begin inline asm
	{add.f16 %rs1,%rs2,%rs3;
}
	// end inline asm
	st.global.u16 	[%rd11], %rs1;
	add.s32 	%r35, %r35, 1;
	add.s32 	%r33, %r33, 1;
	setp.ne.s32 	%p4, %r33, 0;
	@%p4 bra 	$L__BB7_4;
$L__BB7_5:
	sub.s32 	%r20, %r1, %r14;
	setp.gt.u32 	%p5, %r20, -4;
	@%p5 bra 	$L__BB7_8;
	sub.s32 	%r36, %r35, %r14;
	add.s64 	%rd4, %rd3, 4;
	add.s64 	%rd5, %rd2, 4;
	add.s64 	%rd6, %rd1, 4;
$L__BB7_7:
	mul.wide.s32 	%rd14, %r35, 2;
	add.s64 	%rd15, %rd4, %rd14;
	add.s64 	%rd16, %rd5, %rd14;
	add.s64 	%rd17, %rd6, %rd14;
	ld.global.u16 	%rs5, [%rd15+-4];
	ld.global.u16 	%rs6, [%rd16+-4];
	// begin inline asm
	{add.f16 %rs4,%rs5,%rs6;
}
	// end inline asm
	st.global.u16 	[%rd17+-4], %rs4;
	ld.global.u16 	%rs8, [%rd15+-2];
	ld.global.u16 	%rs9, [%rd16+-2];
	// begin inline asm
	{add.f16 %rs7,%rs8,%rs9;
}
	// end inline asm
	st.global.u16 	[%rd17+-2], %rs7;
	ld.global.u16 	%rs11, [%rd15];
	ld.global.u16 	%rs12, [%rd16];
	// begin inline asm
	{add.f16 %rs10,%rs11,%rs12;
}
	// end inline asm
	st.global.u16 	[%rd17], %rs10;
	ld.global.u16 	%rs14, [%rd15+2];
	ld.global.u16 	%rs15, [%rd16+2];
	// begin inline asm
	{add.f16 %rs13,%rs14,%rs15;
}
	// end inline asm
	st.global.u16 	[%rd17+2], %rs13;
	add.s32 	%r35, %r35, 4;
	add.s32 	%r36, %r36, 4;
	setp.ne.s32 	%p6, %r36, 0;
	@%p6 bra 	$L__BB7_7;
$L__BB7_8:
	ret;
$L__BB7_9:
	mul.wide.s32 	%rd20, %r1, 2;
	add.s64 	%rd18, %rd7, %rd20;
	// begin inline asm
	ld.global.nc.v4.f32 {%f1,%f2,%f3,%f4}, [%rd18];
	// end inline asm
	add.s64 	%rd19, %rd8, %rd20;
	// begin inline asm
	ld.global.nc.v4.f32 {%f5,%f6,%f7,%f8}, [%rd19];
	// end inline asm
	mov.b32 	%r22, %f1;
	mov.b32 	%r23, %f5;
	// begin inline asm
	{add.f16x2 %r21,%r22,%r23;
}
	// end inline asm
	mov.b32 	%r25, %f2;
	mov.b32 	%r26, %f6;
	// begin inline asm
	{add.f16x2 %r24,%r25,%r26;
}
	// end inline asm
	mov.b32 	%r28, %f3;
	mov.b32 	%r29, %f7;
	// begin inline asm
	{add.f16x2 %r27,%r28,%r29;
}
	// end inline asm
	mov.b32 	%r31, %f4;
	mov.b32 	%r32, %f8;
	// begin inline asm
	{add.f16x2 %r30,%r31,%r32;
}
	// end inline asm
	add.s64 	%rd21, %rd1, %rd20;
	st.global.v4.u32 	[%rd21], {%r21, %r24, %r27, %r30};
	bra.uni 	$L__BB7_8;

}


// ===== COMPILED SASS (sm_100) =====

	.target	sm_100

	.elftype	@"ET_EXEC"


//--------------------- .note.nv.tkinfo           --------------------------
	.section	.note.nv.tkinfo,"",@"SHT_NOTE"
	.sectionflags	@"SHF_NOTE_NV_TKINFO"
	.tkinfo
        /*0018*/ 	.word	0x00000002
        /*0030*/ 	.string	""
        /*0030*/ 	.string	"ptxas"
        /*0030*/ 	.string	"Cuda compilation tools, release 13.0, V13.0.88"
        /*0030*/ 	.string	"Build cuda_13.0.r13.0/compiler.36424714_0"
        /*0030*/ 	.string	"-arch sm_100 -m 64 "



//--------------------- .note.nv.cuinfo           --------------------------
	.section	.note.nv.cuinfo,"",@"SHT_NOTE"
	.sectionflags	@"SHF_NOTE_NV_CUINFO"
        /*0018*/ 	.short	0x0002
        /*001a*/ 	.short	0x0064
        /*001c*/ 	.short	0x0082
	.zero		2


//--------------------- .nv.info                  --------------------------
	.section	.nv.info,"",@"SHT_CUDA_INFO"
	.align	4


	//----- nvinfo : EIATTR_REGCOUNT
	.align		4
        /*0000*/ 	.byte	0x04, 0x2f
        /*0002*/ 	.short	(.L_1 - .L_0)
	.align		4
.L_0:
        /*0004*/ 	.word	index@(_ZN8original18add_kernel_cu_fp32EiPKfS1_Pf)
        /*0008*/ 	.word	0x0000000c


	//----- nvinfo : EIATTR_FRAME_SIZE
	.align		4
.L_1:
        /*000c*/ 	.byte	0x04, 0x11
        /*000e*/ 	.short	(.L_3 - .L_2)
	.align		4
.L_2:
        /*0010*/ 	.word	index@(_ZN8original18add_kernel_cu_fp32EiPKfS1_Pf)
        /*0014*/ 	.word	0x00000000


	//----- nvinfo : EIATTR_REGCOUNT
	.align		4
.L_3:
        /*0018*/ 	.byte	0x04, 0x2f
        /*001a*/ 	.short	(.L_5 - .L_4)
	.align		4
.L_4:
        /*001c*/ 	.word	index@(_ZN8original23add_kernel_cu_fp16_implEiPK6__halfS2_PS0_)
        /*0020*/ 	.word	0x0000000c


	//----- nvinfo : EIATTR_FRAME_SIZE
	.align		4
.L_5:
        /*0024*/ 	.byte	0x04, 0x11
        /*0026*/ 	.short	(.L_7 - .L_6)
	.align		4
.L_6:
        /*0028*/ 	.word	index@(_ZN8original23add_kernel_cu_fp16_implEiPK6__halfS2_PS0_)
        /*002c*/ 	.word	0x00000000


	//----- nvinfo : EIATTR_REGCOUNT
	.align		4
.L_7:
        /*0030*/ 	.byte	0x04, 0x2f
        /*0032*/ 	.short	(.L_9 - .L_8)
	.align		4
.L_8:
        /*0034*/ 	.word	index@(_ZN8original30broadcast_add_bias_fp16_kernelEPK6__halfS2_PS0_ii)
        /*0038*/ 	.word	0x0000000c


	//----- nvinfo : EIATTR_FRAME_SIZE
	.align		4
.L_9:
        /*003c*/ 	.byte	0x04, 0x11
        /*003e*/ 	.short	(.L_11 - .L_10)
	.align		4
.L_10:
        /*0040*/ 	.word	index@(_ZN8original30broadcast_add_bias_fp16_kernelEPK6__halfS2_PS0_ii)
        /*0044*/ 	.word	0x00000000


	//----- nvinfo : EIATTR_REGCOUNT
	.align		4
.L_11:
        /*0048*/ 	.byte	0x04, 0x2f
        /*004a*/ 	.short	(.L_13 - .L_12)
	.align		4
.L_12:
        /*004c*/ 	.word	index@(_ZN8original19add_vec_fp16_kernelEP6__halfPKS0_S1_i)
        /*0050*/ 	.word	0x0000000c


	//----- nvinfo : EIATTR_FRAME_SIZE
	.align		4
.L_13:
        /*0054*/ 	.byte	0x04, 0x11
        /*0056*/ 	.short	(.L_15 - .L_14)
	.align		4
.L_14:
        /*0058*/ 	.word	index@(_ZN8original19add_vec_fp16_kernelEP6__halfPKS0_S1_i)
        /*005c*/ 	.word	0x00000000


	//----- nvinfo : EIATTR_REGCOUNT
	.align		4
.L_15:
        /*0060*/ 	.byte	0x04, 0x2f
        /*0062*/ 	.short	(.L_17 - .L_16)
	.align		4
.L_16:
        /*0064*/ 	.word	index@(_ZN9optimized18add_kernel_cu_fp32EiPKfS1_Pf)
        /*0068*/ 	.word	0x0000001e


	//----- nvinfo : EIATTR_FRAME_SIZE
	.align		4
.L_17:
        /*006c*/ 	.byte	0x04, 0x11
        /*006e*/ 	.short	(.L_19 - .L_18)
	.align		4
.L_18:
        /*0070*/ 	.word	index@(_ZN9optimized18add_kernel_cu_fp32EiPKfS1_Pf)
        /*0074*/ 	.word	0x00000000


	//----- nvinfo : EIATTR_REGCOUNT
	.align		4
.L_19:
        /*0078*/ 	.byte	0x04, 0x2f
        /*007a*/ 	.short	(.L_21 - .L_20)
	.align		4
.L_20:
        /*007c*/ 	.word	index@(_ZN9optimized23add_kernel_cu_fp16_implEiPK6__halfS2_PS0_)
        /*0080*/ 	.word	0x00000016


	//----- nvinfo : EIATTR_FRAME_SIZE
	.align		4
.L_21:
        /*0084*/ 	.byte	0x04, 0x11
        /*0086*/ 	.short	(.L_23 - .L_22)
	.align		4
.L_22:
        /*0088*/ 	.word	index@(_ZN9optimized23add_kernel_cu_fp16_implEiPK6__halfS2_PS0_)
        /*008c*/ 	.word	0x00000000


	//----- nvinfo : EIATTR_REGCOUNT
	.align		4
.L_23:
        /*0090*/ 	.byte	0x04, 0x2f
        /*0092*/ 	.short	(.L_25 - .L_24)
	.align		4
.L_24:
        /*0094*/ 	.word	index@(_ZN9optimized30broadcast_add_bias_fp16_kernelEPK6__halfS2_PS0_ii)
        /*0098*/ 	.word	0x0000001e


	//----- nvinfo : EIATTR_FRAME_SIZE
	.align		4
.L_25:
        /*009c*/ 	.byte	0x04, 0x11
        /*009e*/ 	.short	(.L_27 - .L_26)
	.align		4
.L_26:
        /*00a0*/ 	.word	index@(_ZN9optimized30broadcast_add_bias_fp16_kernelEPK6__halfS2_PS0_ii)
        /*00a4*/ 	.word	0x00000000


	//----- nvinfo : EIATTR_REGCOUNT
	.align		4
.L_27:
        /*00a8*/ 	.byte	0x04, 0x2f
        /*00aa*/ 	.short	(.L_29 - .L_28)
	.align		4
.L_28:
        /*00ac*/ 	.word	index@(_ZN9optimized19add_vec_fp16_kernelEP6__halfPKS0_S1_i)
        /*00b0*/ 	.word	0x00000016


	//----- nvinfo : EIATTR_FRAME_SIZE
	.align		4
.L_29:
        /*00b4*/ 	.byte	0x04, 0x11
        /*00b6*/ 	.short	(.L_31 - .L_30)
	.align		4
.L_30:
        /*00b8*/ 	.word	index@(_ZN9optimized19add_vec_fp16_kernelEP6__halfPKS0_S1_i)
        /*00bc*/ 	.word	0x00000000


	//----- nvinfo : EIATTR_MIN_STACK_SIZE
	.align		4
.L_31:
        /*00c0*/ 	.byte	0x04, 0x12
        /*00c2*/ 	.short	(.L_33 - .L_32)
	.align		4
.L_32:
        /*00c4*/ 	.word	index@(_ZN9optimized19add_vec_fp16_kernelEP6__halfPKS0_S1_i)
        /*00c8*/ 	.word	0x00000000


	//----- nvinfo : EIATTR_MIN_STACK_SIZE
	.align		4
.L_33:
        /*00cc*/ 	.byte	0x04, 0x12
        /*00ce*/ 	.short	(.L_35 - .L_34)
	.align		4
.L_34:
        /*00d0*/ 	.word	index@(_ZN9optimized30broadcast_add_bias_fp16_kernelEPK6__halfS2_PS0_ii)
        /*00d4*/ 	.word	0x00000000


	//----- nvinfo : EIATTR_MIN_STACK_SIZE
	.align		4
.L_35:
        /*00d8*/ 	.byte	0x04, 0x12
        /*00da*/ 	.short	(.L_37 - .L_36)
	.align		4
.L_36:
        /*00dc*/ 	.word	index@(_ZN9optimized23add_kernel_cu_fp16_implEiPK6__halfS2_PS0_)
        /*00e0*/ 	.word	0x00000000


	//----- nvinfo : EIATTR_MIN_STACK_SIZE
	.align		4
.L_37:
        /*00e4*/ 	.byte	0x04, 0x12
        /*00e6*/ 	.short	(.L_39 - .L_38)
	.align		4
.L_38:
        /*00e8*/ 	.word	index@(_ZN9optimized18add_kernel_cu_fp32EiPKfS1_Pf)
        /*00ec*/ 	.word	0x00000000


	//----- nvinfo : EIATTR_MIN_STACK_SIZE
	.align		4
.L_39:
        /*00f0*/ 	.byte	0x04, 0x12
        /*00f2*/ 	.short	(.L_41 - .L_40)
	.align		4
.L_40:
        /*00f4*/ 	.word	index@(_ZN8original19add_vec_fp16_kernelEP6__halfPKS0_S1_i)
        /*00f8*/ 	.word	0x00000000


	//----- nvinfo : EIATTR_MIN_STACK_SIZE
	.align		4
.L_41:
        /*00fc*/ 	.byte	0x04, 0x12
        /*00fe*/ 	.short	(.L_43 - .L_42)
	.align		4
.L_42:
        /*0100*/ 	.word	index@(_ZN8original30broadcast_add_bias_fp16_kernelEPK6__halfS2_PS0_ii)
        /*0104*/ 	.word	0x00000000


	//----- nvinfo : EIATTR_MIN_STACK_SIZE
	.align		4
.L_43:
        /*0108*/ 	.byte	0x04, 0x12
        /*010a*/ 	.short	(.L_45 - .L_44)
	.align		4
.L_44:
        /*010c*/ 	.word	index@(_ZN8original23add_kernel_cu_fp16_implEiPK6__halfS2_PS0_)
        /*0110*/ 	.word	0x00000000


	//----- nvinfo : EIATTR_MIN_STACK_SIZE
	.align		4
.L_45:
        /*0114*/ 	.byte	0x04, 0x12
        /*0116*/ 	.short	(.L_47 - .L_46)
	.align		4
.L_46:
        /*0118*/ 	.word	index@(_ZN8original18add_kernel_cu_fp32EiPKfS1_Pf)
        /*011c*/ 	.word	0x00000000
.L_47:


//--------------------- .nv.compat                --------------------------
	.section	.nv.compat,"",@"SHT_CUDA_COMPAT_INFO"
	.align	4
        /*0000*/ 	.byte	0x02, 0x09, 0x00, 0x00, 0x02, 0x02, 0x01, 0x00, 0x02, 0x05, 0x05, 0x00, 0x03, 0x07, 0x01, 0x01
        /*0010*/ 	.byte	0x02, 0x03, 0x00, 0x00, 0x02, 0x06, 0x01, 0x00, 0x04, 0x0b, 0x08, 0x00, 0x09, 0x00, 0x00, 0x00
        /*0020*/ 	.byte	0x00, 0x00, 0x00, 0x00


//--------------------- .nv.info._ZN9optimized19add_vec_fp16_kernelEP6__halfPKS0_S1_i --------------------------
	.section	.nv.info._ZN9optimized19add_vec_fp16_kernelEP6__halfPKS0_S1_i,"",@"SHT_CUDA_INFO"
	.sectionflags	@""
	.align	4


	//----- nvinfo : EIATTR_CUDA_API_VERSION
	.align		4
        /*0000*/ 	.byte	0x04, 0x37
        /*0002*/ 	.short	(.L_49 - .L_48)
.L_48:
        /*0004*/ 	.word	0x00000082


	//----- nvinfo : EIATTR_KPARAM_INFO
	.align		4
.L_49:
        /*0008*/ 	.byte	0x04, 0x17
        /*000a*/ 	.short	(.L_51 - .L_50)
.L_50:
        /*000c*/ 	.word	0x00000000
        /*0010*/ 	.short	0x0003
        /*0012*/ 	.short	0x0018
        /*0014*/ 	.byte	0x00, 0xf0, 0x11, 0x00


	//----- nvinfo : EIATTR_KPARAM_INFO
	.align		4
.L_51:
        /*0018*/ 	.byte	0x04, 0x17
        /*001a*/ 	.short	(.L_53 - .L_52)
.L_52:
        /*001c*/ 	.word	0x00000000
        /*0020*/ 	.short	0x0002
        /*0022*/ 	.short	0x0010
        /*0024*/ 	.byte	0x00, 0xf5, 0x21, 0x00


	//----- nvinfo : EIATTR_KPARAM_INFO
	.align		4
.L_53:
        /*0028*/ 	.byte	0x04, 0x17
        /*002a*/ 	.short	(.L_55 - .L_54)
.L_54:
        /*002c*/ 	.word	0x00000000
        /*0030*/ 	.short	0x0001
        /*0032*/ 	.short	0x0008
        /*0034*/ 	.byte	0x00, 0xf5, 0x21, 0x00


	//----- nvinfo : EIATTR_KPARAM_INFO
	.align		4
.L_55:
        /*0038*/ 	.byte	0x04, 0x17
        /*003a*/ 	.short	(.L_57 - .L_56)
.L_56:
        /*003c*/ 	.word	0x00000000
        /*0040*/ 	.short	0x0000
        /*0042*/ 	.short	0x0000
        /*0044*/ 	.byte	0x00, 0xf5, 0x21, 0x00


	//----- nvinfo : EIATTR_SPARSE_MMA_MASK
	.align		4
.L_57:
        /*0048*/ 	.byte	0x03, 0x50
        /*004a*/ 	.short	0x0000


	//----- nvinfo : EIATTR_MAXREG_COUNT
	.align		4
        /*004c*/ 	.byte	0x03, 0x1b
        /*004e*/ 	.short	0x00ff


	//----- nvinfo : EIATTR_MERCURY_ISA_VERSION
	.align		4
        /*0050*/ 	.byte	0x03, 0x5f
        /*0052*/ 	.short	0x0101


	//----- nvinfo : EIATTR_VRC_CTA_INIT_COUNT
	.align		4
        /*0054*/ 	.byte	0x02, 0x4a
	.zero		1
	.zero		1


	//----- nvinfo : EIATTR_EXIT_INSTR_OFFSETS
	.align		4
        /*0058*/ 	.byte	0x04, 0x1c
        /*005a*/ 	.short	(.L_59 - .L_58)


	//   ....[0]....
.L_58:
        /*005c*/ 	.word	0x000000c0


	//   ....[1]....
        /*0060*/ 	.word	0x00000200


	//   ....[2]....
        /*0064*/ 	.word	0x00000450


	//   ....[3]....
        /*0068*/ 	.word	0x00000530


	//----- nvinfo : EIATTR_CRS_STACK_SIZE
	.align		4
.L_59:
        /*006c*/ 	.byte	0x04, 0x1e
        /*006e*/ 	.short	(.L_61 - .L_60)
.L_60:
        /*0070*/ 	.word	0x00000000


	//----- nvinfo : EIATTR_CBANK_PARAM_SIZE
	.align		4
.L_61:
        /*0074*/ 	.byte	0x03, 0x19
        /*0076*/ 	.short	0x001c


	//----- nvinfo : EIATTR_PARAM_CBANK
	.align		4
        /*0078*/ 	.byte	0x04, 0x0a
        /*007a*/ 	.short	(.L_63 - .L_62)
	.align		4
.L_62:
        /*007c*/ 	.word	index@(.nv.constant0._ZN9optimized19add_vec_fp16_kernelEP6__halfPKS0_S1_i)
        /*0080*/ 	.short	0x0380
        /*0082*/ 	.short	0x001c


	//----- nvinfo : EIATTR_SW_WAR
	.align		4
.L_63:
        /*0084*/ 	.byte	0x04, 0x36
        /*0086*/ 	.short	(.L_65 - .L_64)
.L_64:
        /*0088*/ 	.word	0x00000008
.L_65:


//--------------------- .nv.info._ZN9optimized30broadcast_add_bias_fp16_kernelEPK6__halfS2_PS0_ii --------------------------
	.section	.nv.info._ZN9optimized30broadcast_add_bias_fp16_kernelEPK6__halfS2_PS0_ii,"",@"SHT_CUDA_INFO"
	.sectionflags	@""
	.align	4


	//----- nvinfo : EIATTR_CUDA_API_VERSION
	.align		4
        /*0000*/ 	.byte	0x04, 0x37
        /*0002*/ 	.short	(.L_67 - .L_66)
.L_66:
        /*0004*/ 	.word	0x00000082


	//----- nvinfo : EIATTR_KPARAM_INFO
	.align		4
.L_67:
        /*0008*/ 	.byte	0x04, 0x17
        /*000a*/ 	.short	(.L_69 - .L_68)
.L_68:
        /*000c*/ 	.word	0x00000000
        /*0010*/ 	.short	0x0004
        /*0012*/ 	.short	0x001c
        /*0014*/ 	.byte	0x00, 0xf0, 0x11, 0x00


	//----- nvinfo : EIATTR_KPARAM_INFO
	.align		4
.L_69:
        /*0018*/ 	.byte	0x04, 0x17
        /*001a*/ 	.short	(.L_71 - .L_70)
.L_70:
        /*001c*/ 	.word	0x00000000
        /*0020*/ 	.short	0x0003
        /*0022*/ 	.short	0x0018
        /*0024*/ 	.byte	0x00, 0xf0, 0x11, 0x00


	//----- nvinfo : EIATTR_KPARAM_INFO
	.align		4
.L_71:
        /*0028*/ 	.byte	0x04, 0x17
        /*002a*/ 	.short	(.L_73 - .L_72)
.L_72:
        /*002c*/ 	.word	0x00000000
        /*0030*/ 	.short	0x0002
        /*0032*/ 	.short	0x0010
        /*0034*/ 	.byte	0x00, 0xf5, 0x21, 0x00


	//----- nvinfo : EIATTR_KPARAM_INFO
	.align		4
.L_73:
        /*0038*/ 	.byte	0x04, 0x17
        /*003a*/ 	.short	(.L_75 - .L_74)
.L_74:
        /*003c*/ 	.word	0x00000000
        /*0040*/ 	.short	0x0001
        /*0042*/ 	.short	0x0008
        /*0044*/ 	.byte	0x00, 0xf5, 0x21, 0x00


	//----- nvinfo : EIATTR_KPARAM_INFO
	.align		4
.L_75:
        /*0048*/ 	.byte	0x04, 0x17
        /*004a*/ 	.short	(.L_77 - .L_76)
.L_76:
        /*004c*/ 	.word	0x00000000
        /*0050*/ 	.short	0x0000
        /*0052*/ 	.short	0x0000
        /*0054*/ 	.byte	0x00, 0xf5, 0x21, 0x00


	//----- nvinfo : EIATTR_SPARSE_MMA_MASK
	.align		4
.L_77:
        /*0058*/ 	.byte	0x03, 0x50
        /*005a*/ 	.short	0x0000


	//----- nvinfo : EIATTR_MAXREG_COUNT
	.align		4
        /*005c*/ 	.byte	0x03, 0x1b
        /*005e*/ 	.short	0x00ff


	//----- nvinfo : EIATTR_MERCURY_ISA_VERSION
	.align		4
        /*0060*/ 	.byte	0x03, 0x5f
        /*0062*/ 	.short	0x0101


	//----- nvinfo : EIATTR_VRC_CTA_INIT_COUNT
	.align		4
        /*0064*/ 	.byte	0x02, 0x4a
	.zero		1
	.zero		1


	//----- nvinfo : EIATTR_EXIT_INSTR_OFFSETS
	.align		4
        /*0068*/ 	.byte	0x04, 0x1c
        /*006a*/ 	.short	(.L_79 - .L_78)


	//   ....[0]....
.L_78:
        /*006c*/ 	.word	0x000000a0


	//   ....[1]....
        /*0070*/ 	.word	0x00000450


	//   ....[2]....
        /*0074*/ 	.word	0x00000620


	//   ....[3]....
        /*0078*/ 	.word	0x00000770


	//   ....[4]....
        /*007c*/ 	.word	0x00000830


	//   ....[5]....
        /*0080*/ 	.word	0x00000910


	//----- nvinfo : EIATTR_CRS_STACK_SIZE
	.align		4
.L_79:
        /*0084*/ 	.byte	0x04, 0x1e
        /*0086*/ 	.short	(.L_81 - .L_80)
.L_80:
        /*0088*/ 	.word	0x00000000


	//----- nvinfo : EIATTR_CBANK_PARAM_SIZE
	.align		4
.L_81:
        /*008c*/ 	.byte	0x03, 0x19
        /*008e*/ 	.short	0x0020


	//----- nvinfo : EIATTR_PARAM_CBANK
	.align		4
        /*0090*/ 	.byte	0x04, 0x0a
        /*0092*/ 	.short	(.L_83 - .L_82)
	.align		4
.L_82:
        /*0094*/ 	.word	index@(.nv.constant0._ZN9optimized30broadcast_add_bias_fp16_kernelEPK6__halfS2_PS0_ii)
        /*0098*/ 	.short	0x0380
        /*009a*/ 	.short	0x0020


	//----- nvinfo : EIATTR_SW_WAR
	.align		4
.L_83:
        /*009c*/ 	.byte	0x04, 0x36
        /*009e*/ 	.short	(.L_85 - .L_84)
.L_84:
        /*00a0*/ 	.word	0x00000008
.L_85:


//--------------------- .nv.info._ZN9optimized23add_kernel_cu_fp16_implEiPK6__halfS2_PS0_ --------------------------
	.section	.nv.info._ZN9optimized23add_kernel_cu_fp16_implEiPK6__halfS2_PS0_,"",@"SHT_CUDA_INFO"
	.sectionflags	@""
	.align	4


	//----- nvinfo : EIATTR_CUDA_API_VERSION
	.align		4
        /*0000*/ 	.byte	0x04, 0x37
        /*0002*/ 	.short	(.L_87 - .L_86)
.L_86:
        /*0004*/ 	.word	0x00000082


	//----- nvinfo : EIATTR_KPARAM_INFO
	.align		4
.L_87:
        /*0008*/ 	.byte	0x04, 0x17
        /*000a*/ 	.short	(.L_89 - .L_88)
.L_88:
        /*000c*/ 	.word	0x00000000
        /*0010*/ 	.short	0x0003
        /*0012*/ 	.short	0x0018
        /*0014*/ 	.byte	0x00, 0xf5, 0x21, 0x00


	//----- nvinfo : EIATTR_KPARAM_INFO
	.align		4
.L_89:
        /*0018*/ 	.byte	0x04, 0x17
        /*001a*/ 	.short	(.L_91 - .L_90)
.L_90:
        /*001c*/ 	.word	0x00000000
        /*0020*/ 	.short	0x0002
        /*0022*/ 	.short	0x0010
        /*0024*/ 	.byte	0x00, 0xf5, 0x21, 0x00


	//----- nvinfo : EIATTR_KPARAM_INFO
	.align		4
.L_91:
        /*0028*/ 	.byte	0x04, 0x17
        /*002a*/ 	.short	(.L_93 - .L_92)
.L_92:
        /*002c*/ 	.word	0x00000000
        /*0030*/ 	.short	0x0001
        /*0032*/ 	.short	0x0008
        /*0034*/ 	.byte	0x00, 0xf5, 0x21, 0x00


	//----- nvinfo : EIATTR_KPARAM_INFO
	.align		4
.L_93:
        /*0038*/ 	.byte	0x04, 0x17
        /*003a*/ 	.short	(.L_95 - .L_94)
.L_94:
        /*003c*/ 	.word	0x00000000
        /*0040*/ 	.short	0x0000
        /*0042*/ 	.short	0x0000
        /*0044*/ 	.byte	0x00, 0xf0, 0x11, 0x00


	//----- nvinfo : EIATTR_SPARSE_MMA_MASK
	.align		4
.L_95:
        /*0048*/ 	.byte	0x03, 0x50
        /*004a*/ 	.short	0x0000


	//----- nvinfo : EIATTR_MAXREG_COUNT
	.align		4
        /*004c*/ 	.byte	0x03, 0x1b
        /*004e*/ 	.short	0x00ff


	//----- nvinfo : EIATTR_MERCURY_ISA_VERSION
	.align		4
        /*0050*/ 	.byte	0x03, 0x5f
        /*0052*/ 	.short	0x0101


	//----- nvinfo : EIATTR_VRC_CTA_INIT_COUNT
	.align		4
        /*0054*/ 	.byte	0x02, 0x4a
	.zero		1
	.zero		1


	//----- nvinfo : EIATTR_EXIT_INSTR_OFFSETS
	.align		4
        /*0058*/ 	.byte	0x04, 0x1c
        /*005a*/ 	.short	(.L_97 - .L_96)


	//   ....[0]....
.L_96:
        /*005c*/ 	.word	0x000000c0


	//   ....[1]....
        /*0060*/ 	.word	0x00000200


	//   ....[2]....
        /*0064*/ 	.word	0x00000450


	//   ....[3]....
        /*0068*/ 	.word	0x00000530


	//----- nvinfo : EIATTR_CRS_STACK_SIZE
	.align		4
.L_97:
        /*006c*/ 	.byte	0x04, 0x1e
        /*006e*/ 	.short	(.L_99 - .L_98)
.L_98:
        /*0070*/ 	.word	0x00000000


	//----- nvinfo : EIATTR_CBANK_PARAM_SIZE
	.align		4
.L_99:
        /*0074*/ 	.byte	0x03, 0x19
        /*0076*/ 	.short	0x0020


	//----- nvinfo : EIATTR_PARAM_CBANK
	.align		4
        /*0078*/ 	.byte	0x04, 0x0a
        /*007a*/ 	.short	(.L_101 - .L_100)
	.align		4
.L_100:
        /*007c*/ 	.word	index@(.nv.constant0._ZN9optimized23add_kernel_cu_fp16_implEiPK6__halfS2_PS0_)
        /*0080*/ 	.short	0x0380
        /*0082*/ 	.short	0x0020


	//----- nvinfo : EIATTR_SW_WAR
	.align		4
.L_101:
        /*0084*/ 	.byte	0x04, 0x36
        /*0086*/ 	.short	(.L_103 - .L_102)
.L_102:
        /*0088*/ 	.word	0x00000008
.L_103:


//--------------------- .nv.info._ZN9optimized18add_kernel_cu_fp32EiPKfS1_Pf --------------------------
	.section	.nv.info._ZN9optimized18add_kernel_cu_fp32EiPKfS1_Pf,"",@"SHT_CUDA_INFO"
	.sectionflags	@""
	.align	4


	//----- nvinfo : EIATTR_CUDA_API_VERSION
	.align		4
        /*0000*/ 	.byte	0x04, 0x37
        /*0002*/ 	.short	(.L_105 - .L_104)
.L_104:
        /*0004*/ 	.word	0x00000082


	//----- nvinfo : EIATTR_KPARAM_INFO
	.align		4
.L_105:
        /*0008*/ 	.byte	0x04, 0x17
        /*000a*/ 	.short	(.L_107 - .L_106)
.L_106:
        /*000c*/ 	.word	0x00000000
        /*0010*/ 	.short	0x0003
        /*0012*/ 	.short	0x0018
        /*0014*/ 	.byte	0x00, 0xf5, 0x21, 0x00


	//----- nvinfo : EIATTR_KPARAM_INFO
	.align		4
.L_107:
        /*0018*/ 	.byte	0x04, 0x17
        /*001a*/ 	.short	(.L_109 - .L_108)
.L_108:
        /*001c*/ 	.word	0x00000000
        /*0020*/ 	.short	0x0002
        /*0022*/ 	.short	0x0010
        /*0024*/ 	.byte	0x00, 0xf5, 0x21, 0x00


	//----- nvinfo : EIATTR_KPARAM_INFO
	.align		4
.L_109:
        /*0028*/ 	.byte	0x04, 0x17
        /*002a*/ 	.short	(.L_111 - .L_110)
.L_110:
        /*002c*/ 	.word	0x00000000
        /*0030*/ 	.short	0x0001
        /*0032*/ 	.short	0x0008
        /*0034*/ 	.byte	0x00, 0xf5, 0x21, 0x00


	//----- nvinfo : EIATTR_KPARAM_INFO
	.align		4
.L_111:
        /*0038*/ 	.byte	0x04, 0x17
        /*003a*/ 	.short	(.L_113 - .L_112)
.L_112:
        /*003c*/ 	.word	0x00000000
        /*0040*/ 	.short	0x0000
        /*0042*/ 	.short	0x0000
        /*0044*/ 	.byte	0x00, 0xf0, 0x11, 0x00


	//----- nvinfo : EIATTR_SPARSE_MMA_MASK
	.align		4
.L_113:
        /*0048*/ 	.byte	0x03, 0x50
        /*004a*/ 	.short	0x0000


	//----- nvinfo : EIATTR_MAXREG_COUNT
	.align		4
        /*004c*/ 	.byte	0x03, 0x1b
        /*004e*/ 	.short	0x00ff


	//----- nvinfo : EIATTR_MERCURY_ISA_VERSION
	.align		4
        /*0050*/ 	.byte	0x03, 0x5f
        /*0052*/ 	.short	0x0101


	//----- nvinfo : EIATTR_VRC_CTA_INIT_COUNT
	.align		4
        /*0054*/ 	.byte	0x02, 0x4a
	.zero		1
	.zero		1


	//----- nvinfo : EIATTR_EXIT_INSTR_OFFSETS
	.align		4
        /*0058*/ 	.byte	0x04, 0x1c
        /*005a*/ 	.short	(.L_115 - .L_114)


	//   ....[0]....
.L_114:
        /*005c*/ 	.word	0x000000c0


	//   ....[1]....
        /*0060*/ 	.word	0x00000430


	//   ....[2]....
        /*0064*/ 	.word	0x00000610


	//   ....[3]....
        /*0068*/ 	.word	0x00000750


	//   ....[4]....
        /*006c*/ 	.word	0x00000800


	//   ....[5]....
        /*0070*/ 	.word	0x000008e0


	//----- nvinfo : EIATTR_CRS_STACK_SIZE
	.align		4
.L_115:
        /*0074*/ 	.byte	0x04, 0x1e
        /*0076*/ 	.short	(.L_117 - .L_116)
.L_116:
        /*0078*/ 	.word	0x00000000


	//----- nvinfo : EIATTR_CBANK_PARAM_SIZE
	.align		4
.L_117:
        /*007c*/ 	.byte	0x03, 0x19
        /*007e*/ 	.short	0x0020


	//----- nvinfo : EIATTR_PARAM_CBANK
	.align		4
        /*0080*/ 	.byte	0x04, 0x0a
        /*0082*/ 	.short	(.L_119 - .L_118)
	.align		4
.L_118:
        /*0084*/ 	.word	index@(.nv.constant0._ZN9optimized18add_kernel_cu_fp32EiPKfS1_Pf)
        /*0088*/ 	.short	0x0380
        /*008a*/ 	.short	0x0020


	//----- nvinfo : EIATTR_SW_WAR
	.align		4
.L_119:
        /*008c*/ 	.byte	0x04, 0x36
        /*008e*/ 	.short	(.L_121 - .L_120)
.L_120:
        /*0090*/ 	.word	0x00000008
.L_121:


//--------------------- .nv.info._ZN8original19add_vec_fp16_kernelEP6__halfPKS0_S1_i --------------------------
	.section	.nv.info._ZN8original19add_vec_fp16_kernelEP6__halfPKS0_S1_i,"",@"SHT_CUDA_INFO"
	.sectionflags	@""
	.align	4


	//----- nvinfo : EIATTR_CUDA_API_VERSION
	.align		4
        /*0000*/ 	.byte	0x04, 0x37
        /*0002*/ 	.short	(.L_123 - .L_122)
.L_122:
        /*0004*/ 	.word	0x00000082


	//----- nvinfo : EIATTR_KPARAM_INFO
	.align		4
.L_123:
        /*0008*/ 	.byte	0x04, 0x17
        /*000a*/ 	.short	(.L_125 - .L_124)
.L_124:
        /*000c*/ 	.word	0x00000000
        /*0010*/ 	.short	0x0003
        /*0012*/ 	.short	0x0018
        /*0014*/ 	.byte	0x00, 0xf0, 0x11, 0x00


	//----- nvinfo : EIATTR_KPARAM_INFO
	.align		4
.L_125:
        /*0018*/ 	.byte	0x04, 0x17
        /*001a*/ 	.short	(.L_127 - .L_126)
.L_126:
        /*001c*/ 	.word	0x00000000
        /*0020*/ 	.short	0x0002
        /*0022*/ 	.short	0x0010
        /*0024*/ 	.byte	0x00, 0xf5, 0x21, 0x00


	//----- nvinfo : EIATTR_KPARAM_INFO
	.align		4
.L_127:
        /*0028*/ 	.byte	0x04, 0x17
        /*002a*/ 	.short	(.L_129 - .L_128)
.L_128:
        /*002c*/ 	.word	0x00000000
        /*0030*/ 	.short	0x0001
        /*0032*/ 	.short	0x0008
        /*0034*/ 	.byte	0x00, 0xf5, 0x21, 0x00


	//----- nvinfo : EIATTR_KPARAM_INFO
	.align		4
.L_129:
        /*0038*/ 	.byte	0x04, 0x17
        /*003a*/ 	.short	(.L_131 - .L_130)
.L_130:
        /*003c*/ 	.word	0x00000000
        /*0040*/ 	.short	0x0000
        /*0042*/ 	.short	0x0000
        /*0044*/ 	.byte	0x00, 0xf5, 0x21, 0x00


	//----- nvinfo : EIATTR_SPARSE_MMA_MASK
	.align		4
.L_131:
        /*0048*/ 	.byte	0x03, 0x50
        /*004a*/ 	.short	0x0000


	//----- nvinfo : EIATTR_MAXREG_COUNT
	.align		4
        /*004c*/ 	.byte	0x03, 0x1b
        /*004e*/ 	.short	0x00ff


	//----- nvinfo : EIATTR_MERCURY_ISA_VERSION
	.align		4
        /*0050*/ 	.byte	0x03, 0x5f
        /*0052*/ 	.short	0x0101


	//----- nvinfo : EIATTR_VRC_CTA_INIT_COUNT
	.align		4
        /*0054*/ 	.byte	0x02, 0x4a
	.zero		1
	.zero		1


	//----- nvinfo : EIATTR_EXIT_INSTR_OFFSETS
	.align		4
        /*0058*/ 	.byte	0x04, 0x1c
        /*005a*/ 	.short	(.L_133 - .L_132)


	//   ....[0]....
.L_132:
        /*005c*/ 	.word	0x00000070


	//   ....[1]....
        /*0060*/ 	.word	0x00000130


	//----- nvinfo : EIATTR_CBANK_PARAM_SIZE
	.align		4
.L_133:
        /*0064*/ 	.byte	0x03, 0x19
        /*0066*/ 	.short	0x001c


	//----- nvinfo : EIATTR_PARAM_CBANK
	.align		4
        /*0068*/ 	.byte	0x04, 0x0a
        /*006a*/ 	.short	(.L_135 - .L_134)
	.align		4
.L_134:
        /*006c*/ 	.word	index@(.nv.constant0._ZN8original19add_vec_fp16_kernelEP6__halfPKS0_S1_i)
        /*0070*/ 	.short	0x0380
        /*0072*/ 	.short	0x001c


	//----- nvinfo : EIATTR_SW_WAR
	.align		4
.L_135:
        /*0074*/ 	.byte	0x04, 0x36
        /*0076*/ 	.short	(.L_137 - .L_136)
.L_136:
        /*0078*/ 	.word	0x00000008
.L_137:


//--------------------- .nv.info._ZN8original30broadcast_add_bias_fp16_kernelEPK6__halfS2_PS0_ii --------------------------
	.section	.nv.info._ZN8original30broadcast_add_bias_fp16_kernelEPK6__halfS2_PS0_ii,"",@"SHT_CUDA_INFO"
	.sectionflags	@""
	.align	4


	//----- nvinfo : EIATTR_CUDA_API_VERSION
	.align		4
        /*0000*/ 	.byte	0x04, 0x37
        /*0002*/ 	.short	(.L_139 - .L_138)
.L_138:
        /*0004*/ 	.word	0x00000082


	//----- nvinfo : EIATTR_KPARAM_INFO
	.align		4
.L_139:
        /*0008*/ 	.byte	0x04, 0x17
        /*000a*/ 	.short	(.L_141 - .L_140)
.L_140:
        /*000c*/ 	.word	0x00000000
        /*0010*/ 	.short	0x0004
        /*0012*/ 	.short	0x001c
        /*0014*/ 	.byte	0x00, 0xf0, 0x11, 0x00


	//----- nvinfo : EIATTR_KPARAM_INFO
	.align		4
.L_141:
        /*0018*/ 	.byte	0x04, 0x17
        /*001a*/ 	.short	(.L_143 - .L_142)
.L_142:
        /*001c*/ 	.word	0x00000000
        /*0020*/ 	.short	0x0003
        /*0022*/ 	.short	0x0018
        /*0024*/ 	.byte	0x00, 0xf0, 0x11, 0x00


	//----- nvinfo : EIATTR_KPARAM_INFO
	.align		4
.L_143:
        /*0028*/ 	.byte	0x04, 0x17
        /*002a*/ 	.short	(.L_145 - .L_144)
.L_144:
        /*002c*/ 	.word	0x00000000
        /*0030*/ 	.short	0x0002
        /*0032*/ 	.short	0x0010
        /*0034*/ 	.byte	0x00, 0xf5, 0x21, 0x00


	//----- nvinfo : EIATTR_KPARAM_INFO
	.align		4
.L_145:
        /*0038*/ 	.byte	0x04, 0x17
        /*003a*/ 	.short	(.L_147 - .L_146)
.L_146:
        /*003c*/ 	.word	0x00000000
        /*0040*/ 	.short	0x0001
        /*0042*/ 	.short	0x0008
        /*0044*/ 	.byte	0x00, 0xf5, 0x21, 0x00


	//----- nvinfo : EIATTR_KPARAM_INFO
	.align		4
.L_147:
        /*0048*/ 	.byte	0x04, 0x17
        /*004a*/ 	.short	(.L_149 - .L_148)
.L_148:
        /*004c*/ 	.word	0x00000000
        /*0050*/ 	.short	0x0000
        /*0052*/ 	.short	0x0000
        /*0054*/ 	.byte	0x00, 0xf5, 0x21, 0x00


	//----- nvinfo : EIATTR_SPARSE_MMA_MASK
	.align		4
.L_149:
        /*0058*/ 	.byte	0x03, 0x50
        /*005a*/ 	.short	0x0000


	//----- nvinfo : EIATTR_MAXREG_COUNT
	.align		4
        /*005c*/ 	.byte	0x03, 0x1b
        /*005e*/ 	.short	0x00ff


	//----- nvinfo : EIATTR_MERCURY_ISA_VERSION
	.align		4
        /*0060*/ 	.byte	0x03, 0x5f
        /*0062*/ 	.short	0x0101


	//----- nvinfo : EIATTR_VRC_CTA_INIT_COUNT
	.align		4
        /*0064*/ 	.byte	0x02, 0x4a
	.zero		1
	.zero		1


	//----- nvinfo : EIATTR_EXIT_INSTR_OFFSETS
	.align		4
        /*0068*/ 	.byte	0x04, 0x1c
        /*006a*/ 	.short	(.L_151 - .L_150)


	//   ....[0]....
.L_150:
        /*006c*/ 	.word	0x00000080


	//   ....[1]....
        /*0070*/ 	.word	0x000002a0


	//----- nvinfo : EIATTR_CBANK_PARAM_SIZE
	.align		4
.L_151:
        /*0074*/ 	.byte	0x03, 0x19
        /*0076*/ 	.short	0x0020


	//----- nvinfo : EIATTR_PARAM_CBANK
	.align		4
        /*0078*/ 	.byte	0x04, 0x0a
        /*007a*/ 	.short	(.L_153 - .L_152)
	.align		4
.L_152:
        /*007c*/ 	.word	index@(.nv.constant0._ZN8original30broadcast_add_bias_fp16_kernelEPK6__halfS2_PS0_ii)
        /*0080*/ 	.short	0x0380
        /*0082*/ 	.short	0x0020


	//----- nvinfo : EIATTR_SW_WAR
	.align		4
.L_153:
        /*0084*/ 	.byte	0x04, 0x36
        /*0086*/ 	.short	(.L_155 - .L_154)
.L_154:
        /*0088*/ 	.word	0x00000008
.L_155:


//--------------------- .nv.info._ZN8original23add_kernel_cu_fp16_implEiPK6__halfS2_PS0_ --------------------------
	.section	.nv.info._ZN8original23add_kernel_cu_fp16_implEiPK6__halfS2_PS0_,"",@"SHT_CUDA_INFO"
	.sectionflags	@""
	.align	4


	//----- nvinfo : EIATTR_CUDA_API_VERSION
	.align		4
        /*0000*/ 	.byte	0x04, 0x37
        /*0002*/ 	.short	(.L_157 - .L_156)
.L_156:
        /*0004*/ 	.word	0x00000082


	//----- nvinfo : EIATTR_KPARAM_INFO
	.align		4
.L_157:
        /*0008*/ 	.byte	0x04, 0x17
        /*000a*/ 	.short	(.L_159 - .L_158)
.L_158:
        /*000c*/ 	.word	0x00000000
        /*0010*/ 	.short	0x0003
        /*0012*/ 	.short	0x0018
        /*0014*/ 	.byte	0x00, 0xf5, 0x21, 0x00


	//----- nvinfo : EIATTR_KPARAM_INFO
	.align		4
.L_159:
        /*0018*/ 	.byte	0x04, 0x17
        /*001a*/ 	.short	(.L_161 - .L_160)
.L_160:
        /*001c*/ 	.word	0x00000000
        /*0020*/ 	.short	0x0002
        /*0022*/ 	.short	0x0010
        /*0024*/ 	.byte	0x00, 0xf5, 0x21, 0x00


	//----- nvinfo : EIATTR_KPARAM_INFO
	.align		4
.L_161:
        /*0028*/ 	.byte	0x04, 0x17
        /*002a*/ 	.short	(.L_163 - .L_162)
.L_162:
        /*002c*/ 	.word	0x00000000
        /*0030*/ 	.short	0x0001
        /*0032*/ 	.short	0x0008
        /*0034*/ 	.byte	0x00, 0xf5, 0x21, 0x00


	//----- nvinfo : EIATTR_KPARAM_INFO
	.align		4
.L_163:
        /*0038*/ 	.byte	0x04, 0x17
        /*003a*/ 	.short	(.L_165 - .L_164)
.L_164:
        /*003c*/ 	.word	0x00000000
        /*0040*/ 	.short	0x0000
        /*0042*/ 	.short	0x0000
        /*0044*/ 	.byte	0x00, 0xf0, 0x11, 0x00


	//----- nvinfo : EIATTR_SPARSE_MMA_MASK
	.align		4
.L_165:
        /*0048*/ 	.byte	0x03, 0x50
        /*004a*/ 	.short	0x0000


	//----- nvinfo : EIATTR_MAXREG_COUNT
	.align		4
        /*004c*/ 	.byte	0x03, 0x1b
        /*004e*/ 	.short	0x00ff


	//----- nvinfo : EIATTR_MERCURY_ISA_VERSION
	.align		4
        /*0050*/ 	.byte	0x03, 0x5f
        /*0052*/ 	.short	0x0101


	//----- nvinfo : EIATTR_VRC_CTA_INIT_COUNT
	.align		4
        /*0054*/ 	.byte	0x02, 0x4a
	.zero		1
	.zero		1


	//----- nvinfo : EIATTR_EXIT_INSTR_OFFSETS
	.align		4
        /*0058*/ 	.byte	0x04, 0x1c
        /*005a*/ 	.short	(.L_167 - .L_166)


	//   ....[0]....
.L_166:
        /*005c*/ 	.word	0x00000150


	//   ....[1]....
        /*0060*/ 	.word	0x00000170


	//   ....[2]....
        /*0064*/ 	.word	0x00000220


	//----- nvinfo : EIATTR_CRS_STACK_SIZE
	.align		4
.L_167:
        /*0068*/ 	.byte	0x04, 0x1e
        /*006a*/ 	.short	(.L_169 - .L_168)
.L_168:
        /*006c*/ 	.word	0x00000000


	//----- nvinfo : EIATTR_CBANK_PARAM_SIZE
	.align		4
.L_169:
        /*0070*/ 	.byte	0x03, 0x19
        /*0072*/ 	.short	0x0020


	//----- nvinfo : EIATTR_PARAM_CBANK
	.align		4
        /*0074*/ 	.byte	0x04, 0x0a
        /*0076*/ 	.short	(.L_171 - .L_170)
	.align		4
.L_170:
        /*0078*/ 	.word	index@(.nv.constant0._ZN8original23add_kernel_cu_fp16_implEiPK6__halfS2_PS0_)
        /*007c*/ 	.short	0x0380
        /*007e*/ 	.short	0x0020


	//----- nvinfo : EIATTR_SW_WAR
	.align		4
.L_171:
        /*0080*/ 	.byte	0x04, 0x36
        /*0082*/ 	.short	(.L_173 - .L_172)
.L_172:
        /*0084*/ 	.word	0x00000008
.L_173:


//--------------------- .nv.info._ZN8original18add_kernel_cu_fp32EiPKfS1_Pf --------------------------
	.section	.nv.info._ZN8original18add_kernel_cu_fp32EiPKfS1_Pf,"",@"SHT_CUDA_INFO"
	.sectionflags	@""
	.align	4


	//----- nvinfo : EIATTR_CUDA_API_VERSION
	.align		4
        /*0000*/ 	.byte	0x04, 0x37
        /*0002*/ 	.short	(.L_175 - .L_174)
.L_174:
        /*0004*/ 	.word	0x00000082


	//----- nvinfo : EIATTR_KPARAM_INFO
	.align		4
.L_175:
        /*0008*/ 	.byte	0x04, 0x17
        /*000a*/ 	.short	(.L_177 - .L_176)
.L_176:
        /*000c*/ 	.word	0x00000000
        /*0010*/ 	.short	0x0003
        /*0012*/ 	.short	0x0018
        /*0014*/ 	.byte	0x00, 0xf5, 0x21, 0x00


	//----- nvinfo : EIATTR_KPARAM_INFO
	.align		4
.L_177:
        /*0018*/ 	.byte	0x04, 0x17
        /*001a*/ 	.short	(.L_179 - .L_178)
.L_178:
        /*001c*/ 	.word	0x00000000
        /*0020*/ 	.short	0x0002
        /*0022*/ 	.short	0x0010
        /*0024*/ 	.byte	0x00, 0xf5, 0x21, 0x00


	//----- nvinfo : EIATTR_KPARAM_INFO
	.align		4
.L_179:
        /*0028*/ 	.byte	0x04, 0x17
        /*002a*/ 	.short	(.L_181 - .L_180)
.L_180:
        /*002c*/ 	.word	0x00000000
        /*0030*/ 	.short	0x0001
        /*0032*/ 	.short	0x0008
        /*0034*/ 	.byte	0x00, 0xf5, 0x21, 0x00


	//----- nvinfo : EIATTR_KPARAM_INFO
	.align		4
.L_181:
        /*0038*/ 	.byte	0x04, 0x17
        /*003a*/ 	.short	(.L_183 - .L_182)
.L_182:
        /*003c*/ 	.word	0x00000000
        /*0040*/ 	.short	0x0000
        /*0042*/ 	.short	0x0000
        /*0044*/ 	.byte	0x00, 0xf0, 0x11, 0x00


	//----- nvinfo : EIATTR_SPARSE_MMA_MASK
	.align		4
.L_183:
        /*0048*/ 	.byte	0x03, 0x50
        /*004a*/ 	.short	0x0000


	//----- nvinfo : EIATTR_MAXREG_COUNT
	.align		4
        /*004c*/ 	.byte	0x03, 0x1b
        /*004e*/ 	.short	0x00ff


	//----- nvinfo : EIATTR_MERCURY_ISA_VERSION
	.align		4
        /*0050*/ 	.byte	0x03, 0x5f
        /*0052*/ 	.short	0x0101


	//----- nvinfo : EIATTR_VRC_CTA_INIT_COUNT
	.align		4
        /*0054*/ 	.byte	0x02, 0x4a
	.zero		1
	.zero		1


	//----- nvinfo : EIATTR_EXIT_INSTR_OFFSETS
	.align		4
        /*0058*/ 	.byte	0x04, 0x1c
        /*005a*/ 	.short	(.L_185 - .L_184)


	//   ....[0]....
.L_184:
        /*005c*/ 	.word	0x00000070


	//   ....[1]....
        /*0060*/ 	.word	0x00000130


	//----- nvinfo : EIATTR_CBANK_PARAM_SIZE
	.align		4
.L_185:
        /*0064*/ 	.byte	0x03, 0x19
        /*0066*/ 	.short	0x0020


	//----- nvinfo : EIATTR_PARAM_CBANK
	.align		4
        /*0068*/ 	.byte	0x04, 0x0a
        /*006a*/ 	.short	(.L_187 - .L_186)
	.align		4
.L_186:
        /*006c*/ 	.word	index@(.nv.constant0._ZN8original18add_kernel_cu_fp32EiPKfS1_Pf)
        /*0070*/ 	.short	0x0380
        /*0072*/ 	.short	0x0020


	//----- nvinfo : EIATTR_SW_WAR
	.align		4
.L_187:
        /*0074*/ 	.byte	0x04, 0x36
        /*0076*/ 	.short	(.L_189 - .L_188)
.L_188:
        /*0078*/ 	.word	0x00000008
.L_189:


//--------------------- .nv.callgraph             --------------------------
	.section	.nv.callgraph,"",@"SHT_CUDA_CALLGRAPH"
	.align	4
	.sectionentsize	8
	.align		4
        /*0000*/ 	.word	0x00000000
	.align		4
        /*0004*/ 	.word	0xffffffff
	.align		4
        /*0008*/ 	.word	0x00000000
	.align		4
        /*000c*/ 	.word	0xfffffffe
	.align		4
        /*0010*/ 	.word	0x00000000
	.align		4
        /*0014*/ 	.word	0xfffffffd
	.align		4
        /*0018*/ 	.word	0x00000000
	.align		4
        /*001c*/ 	.word	0xfffffffc


//--------------------- .text._ZN9optimized19add_vec_fp16_kernelEP6__halfPKS0_S1_i --------------------------
	.section	.text._ZN9optimized19add_vec_fp16_kernelEP6__halfPKS0_S1_i,"ax",@progbits
	.align	128
        .global         _ZN9optimized19add_vec_fp16_kernelEP6__halfPKS0_S1_i
        .type           _ZN9optimized19add_vec_fp16_kernelEP6__halfPKS0_S1_i,@function
        .size           _ZN9optimized19add_vec_fp16_kernelEP6__halfPKS0_S1_i,(.L_x_30 - _ZN9optimized19add_vec_fp16_kernelEP6__halfPKS0_S1_i)
        .other          _ZN9optimized19add_vec_fp16_kernelEP6__halfPKS0_S1_i,@"STO_CUDA_ENTRY STV_DEFAULT"
_ZN9optimized19add_vec_fp16_kernelEP6__halfPKS0_S1_i:
.text._ZN9optimized19add_vec_fp16_kernelEP6__halfPKS0_S1_i:
[----:B------:R-:W-:Y:S01]  /*0000*/  LDC R1, c[0x0][0x37c] ;  /* 0x0000df00ff017b82 */ /* 0x000fe20000000800 */
[----:B------:R-:W0:Y:S07]  /*0010*/  S2R R3, SR_TID.X ;  /* 0x0000000000037919 */ /* 0x000e2e0000002100 */
[----:B------:R-:W0:Y:S01]  /*0020*/  S2UR UR4, SR_CTAID.X ;  /* 0x00000000000479c3 */ /* 0x000e220000002500 */
[----:B------:R-:W1:Y:S01]  /*0030*/  LDCU UR5, c[0x0][0x398] ;  /* 0x00007300ff0577ac */ /* 0x000e620008000800 */
[----:B------:R-:W2:Y:S06]  /*0040*/  LDCU.64 UR6, c[0x0][0x358] ;  /* 0x00006b00ff0677ac */ /* 0x000eac0008000a00 */
[----:B------:R-:W0:Y:S02]  /*0050*/  LDC R0, c[0x0][0x360] ;  /* 0x0000d800ff007b82 */ /* 0x000e240000000800 */
[----:B0-----:R-:W-:-:S05]  /*0060*/  IMAD R0, R0, UR4, R3 ;  /* 0x0000000400007c24 */ /* 0x001fca000f8e0203 */
[----:B------:R-:W-:-:S04]  /*0070*/  SHF.L.U32 R0, R0, 0x3, RZ ;  /* 0x0000000300007819 */ /* 0x000fc800000006ff */
[----:B------:R-:W-:-:S04]  /*0080*/  IADD3 R2, PT, PT, R0, 0x7, RZ ;  /* 0x0000000700027810 */ /* 0x000fc80007ffe0ff */
[----:B-1----:R-:W-:-:S13]  /*0090*/  ISETP.GE.AND P0, PT, R2, UR5, PT ;  /* 0x0000000502007c0c */ /* 0x002fda000bf06270 */
[----:B--2---:R-:W-:Y:S05]  /*00a0*/  @!P0 BRA `(.L_x_0) ;  /* 0x0000000000ec8947 */ /* 0x004fea0003800000 */
[----:B------:R-:W-:-:S13]  /*00b0*/  ISETP.GE.AND P0, PT, R0, UR5, PT ;  /* 0x0000000500007c0c */ /* 0x000fda000bf06270 */
[----:B------:R-:W-:Y:S05]  /*00c0*/  @P0 EXIT ;  /* 0x000000000000094d */ /* 0x000fea0003800000 */
[----:B------:R-:W-:Y:S02]  /*00d0*/  ULOP3.LUT UP0, UR4, UR5, 0x3, URZ, 0xc0, !UPT ;  /* 0x0000000305047892 */ /* 0x000fe4000f80c0ff */
[----:B------:R-:W-:-:S04]  /*00e0*/  IADD3 R2, PT, PT, R0, -UR5, RZ ;  /* 0x8000000500027c10 */ /* 0x000fc8000fffe0ff */
[----:B------:R-:W-:-:S03]  /*00f0*/  ISETP.GT.U32.AND P0, PT, R2, -0x4, PT ;  /* 0xfffffffc0200780c */ /* 0x000fc60003f04070 */
[----:B------:R-:W-:Y:S10]  /*0100*/  BRA.U !UP0, `(.L_x_1) ;  /* 0x00000001083c7547 */ /* 0x000ff4000b800000 */
[----:B------:R-:W0:Y:S01]  /*0110*/  LDC.64 R8, c[0x0][0x390] ;  /* 0x0000e400ff087b82 */ /* 0x000e220000000a00 */
[----:B------:R-:W-:-:S07]  /*0120*/  UIADD3 UR4, UPT, UPT, -UR4, URZ, URZ ;  /* 0x000000ff04047290 */ /* 0x000fce000fffe1ff */
[----:B------:R-:W1:Y:S08]  /*0130*/  LDC.64 R12, c[0x0][0x380] ;  /* 0x0000e000ff0c7b82 */ /* 0x000e700000000a00 */
[----:B------:R-:W2:Y:S02]  /*0140*/  LDC.64 R10, c[0x0][0x388] ;  /* 0x0000e200ff0a7b82 */ /* 0x000ea40000000a00 */
.L_x_2:
[----:B--23--:R-:W-:-:S04]  /*0150*/  IMAD.WIDE R4, R0, 0x2, R10 ;  /* 0x0000000200047825 */ /* 0x00cfc800078e020a */
[C---:B-1----:R-:W-:Y:S02]  /*0160*/  IMAD.WIDE R6, R0.reuse, 0x2, R12 ;  /* 0x0000000200067825 */ /* 0x042fe400078e020c */
[----:B------:R-:W2:Y:S04]  /*0170*/  LDG.E.U16 R5, desc[UR6][R4.64] ;  /* 0x0000000604057981 */ /* 0x000ea8000c1e1500 */
[----:B------:R-:W2:Y:S01]  /*0180*/  LDG.E.U16 R6, desc[UR6][R6.64] ;  /* 0x0000000606067981 */ /* 0x000ea2000c1e1500 */
[C---:B0-----:R-:W-:Y:S01]  /*0190*/  IMAD.WIDE R2, R0.reuse, 0x2, R8 ;  /* 0x0000000200027825 */ /* 0x041fe200078e0208 */
[----:B------:R-:W-:Y:S01]  /*01a0*/  UIADD3 UR4, UPT, UPT, UR4, 0x1, URZ ;  /* 0x0000000104047890 */ /* 0x000fe2000fffe0ff */
[----:B------:R-:W-:-:S03]  /*01b0*/  IADD3 R0, PT, PT, R0, 0x1, RZ ;  /* 0x0000000100007810 */ /* 0x000fc60007ffe0ff */
[----:B------:R-:W-:Y:S01]  /*01c0*/  UISETP.NE.AND UP0, UPT, UR4, URZ, UPT ;  /* 0x000000ff0400728c */ /* 0x000fe2000bf05270 */
[----:B--2---:R-:W-:-:S05]  /*01d0*/  HADD2 R5, R6.H0_H0, R5.H0_H0 ;  /* 0x2000000506057230 */ /* 0x004fca0000000800 */
[----:B------:R3:W-:Y:S03]  /*01e0*/  STG.E.U16 desc[UR6][R2.64], R5 ;  /* 0x0000000502007986 */ /* 0x0007e6000c101506 */
[----:B------:R-:W-:Y:S05]  /*01f0*/  BRA.U UP0, `(.L_x_2) ;  /* 0xfffffffd00d47547 */ /* 0x000fea000b83ffff */
.L_x_1:
[----:B------:R-:W-:Y:S05]  /*0200*/  @P0 EXIT ;  /* 0x000000000000094d */ /* 0x000fea0003800000 */
[----:B---3--:R-:W0:Y:S01]  /*0210*/  LDC.64 R2, c[0x0][0x380] ;  /* 0x0000e000ff027b82 */ /* 0x008e220000000a00 */
[----:B------:R-:W-:-:S07]  /*0220*/  IADD3 R14, PT, PT, R0, -UR5, RZ ;  /* 0x80000005000e7c10 */ /* 0x000fce000fffe0ff */
[----:B------:R-:W1:Y:S08]  /*0230*/  LDC.64 R4, c[0x0][0x388] ;  /* 0x0000e200ff047b82 */ /* 0x000e700000000a00 */
[----:B------:R-:W2:Y:S01]  /*0240*/  LDC.64 R6, c[0x0][0x390] ;  /* 0x0000e400ff067b82 */ /* 0x000ea20000000a00 */
[----:B0-----:R-:W-:-:S04]  /*0250*/  IADD3 R2, P0, PT, R2, 0x4, RZ ;  /* 0x0000000402027810 */ /* 0x001fc80007f1e0ff */
[----:B------:R-:W-:Y:S02]  /*0260*/  IADD3.X R3, PT, PT, RZ, R3, RZ, P0, !PT ;  /* 0x00000003ff037210 */ /* 0x000fe400007fe4ff */
[----:B-1----:R-:W-:-:S04]  /*0270*/  IADD3 R4, P1, PT, R4, 0x4, RZ ;  /* 0x0000000404047810 */ /* 0x002fc80007f3e0ff */
[----:B------:R-:W-:Y:S02]  /*0280*/  IADD3.X R5, PT, PT, RZ, R5, RZ, P1, !PT ;  /* 0x00000005ff057210 */ /* 0x000fe40000ffe4ff */
[----:B--2---:R-:W-:-:S04]  /*0290*/  IADD3 R6, P2, PT, R6, 0x4, RZ ;  /* 0x0000000406067810 */ /* 0x004fc80007f5e0ff */
[----:B------:R-:W-:-:S09]  /*02a0*/  IADD3.X R7, PT, PT, RZ, R7, RZ, P2, !PT ;  /* 0x00000007ff077210 */ /* 0x000fd200017fe4ff */
.L_x_3:
[----:B------:R-:W-:-:S04]  /*02b0*/  IMAD.WIDE R10, R0, 0x2, R2 ;  /* 0x00000002000a7825 */ /* 0x000fc800078e0202 */
[C---:B------:R-:W-:Y:S01]  /*02c0*/  IMAD.WIDE R8, R0.reuse, 0x2, R4 ;  /* 0x0000000200087825 */ /* 0x040fe200078e0204 */
[----:B0-----:R-:W2:Y:S04]  /*02d0*/  LDG.E.U16 R12, desc[UR6][R10.64+-0x4] ;  /* 0xfffffc060a0c7981 */ /* 0x001ea8000c1e1500 */
[----:B------:R-:W2:Y:S02]  /*02e0*/  LDG.E.U16 R13, desc[UR6][R8.64+-0x4] ;  /* 0xfffffc06080d7981 */ /* 0x000ea4000c1e1500 */
[----:B--2---:R-:W-:Y:S02]  /*02f0*/  HADD2 R15, R12.H0_H0, R13.H0_H0 ;  /* 0x2000000d0c0f7230 */ /* 0x004fe40000000800 */
[----:B------:R-:W-:-:S03]  /*0300*/  IMAD.WIDE R12, R0, 0x2, R6 ;  /* 0x00000002000c7825 */ /* 0x000fc600078e0206 */
[----:B------:R-:W-:-:S05]  /*0310*/  PRMT R17, R15, 0x7610, R17 ;  /* 0x000076100f117816 */ /* 0x000fca0000000011 */
[----:B------:R0:W-:Y:S04]  /*0320*/  STG.E.U16 desc[UR6][R12.64+-0x4], R17 ;  /* 0xfffffc110c007986 */ /* 0x0001e8000c101506 */
[----:B------:R-:W2:Y:S04]  /*0330*/  LDG.E.U16 R15, desc[UR6][R10.64+-0x2] ;  /* 0xfffffe060a0f7981 */ /* 0x000ea8000c1e1500 */
[----:B------:R-:W2:Y:S02]  /*0340*/  LDG.E.U16 R16, desc[UR6][R8.64+-0x2] ;  /* 0xfffffe0608107981 */ /* 0x000ea4000c1e1500 */
[----:B--2---:R-:W-:-:S05]  /*0350*/  HADD2 R15, R15.H0_H0, R16.H0_H0 ;  /* 0x200000100f0f7230 */ /* 0x004fca0000000800 */
        /* <DEDUP_REMOVED lines=8> */
[----:B------:R-:W2:Y:S01]  /*03e0*/  LDG.E.U16 R16, desc[UR6][R8.64+0x2] ;  /* 0x0000020608107981 */ /* 0x000ea2000c1e1500 */
[----:B------:R-:W-:Y:S02]  /*03f0*/  IADD3 R14, PT, PT, R14, 0x4, RZ ;  /* 0x000000040e0e7810 */ /* 0x000fe40007ffe0ff */
[----:B------:R-:W-:-:S02]  /*0400*/  IADD3 R0, PT, PT, R0, 0x4, RZ ;  /* 0x0000000400007810 */ /* 0x000fc40007ffe0ff */
[----:B------:R-:W-:Y:S01]  /*0410*/  ISETP.NE.AND P0, PT, R14, RZ, PT ;  /* 0x000000ff0e00720c */ /* 0x000fe20003f05270 */
[----:B--2---:R-:W-:-:S05]  /*0420*/  HADD2 R15, R15.H0_H0, R16.H0_H0 ;  /* 0x200000100f0f7230 */ /* 0x004fca0000000800 */
[----:B------:R0:W-:Y:S07]  /*0430*/  STG.E.U16 desc[UR6][R12.64+0x2], R15 ;  /* 0x0000020f0c007986 */ /* 0x0001ee000c101506 */
[----:B------:R-:W-:Y:S05]  /*0440*/  @P0 BRA `(.L_x_3) ;  /* 0xfffffffc00980947 */ /* 0x000fea000383ffff */
[----:B------:R-:W-:Y:S05]  /*0450*/  EXIT ;  /* 0x000000000000794d */ /* 0x000fea0003800000 */
.L_x_0:
[----:B------:R-:W0:Y:S08]  /*0460*/  LDC.64 R2, c[0x0][0x380] ;  /* 0x0000e000ff027b82 */ /* 0x000e300000000a00 */
[----:B------:R-:W1:Y:S08]  /*0470*/  LDC.64 R4, c[0x0][0x388] ;  /* 0x0000e200ff047b82 */ /* 0x000e700000000a00 */
[----:B------:R-:W2:Y:S01]  /*0480*/  LDC.64 R6, c[0x0][0x390] ;  /* 0x0000e400ff067b82 */ /* 0x000ea20000000a00 */
[----:B0-----:R-:W-:-:S05]  /*0490*/  IMAD.WIDE R2, R0, 0x2, R2 ;  /* 0x0000000200027825 */ /* 0x001fca00078e0202 */
[----:B------:R-:W3:Y:S01]  /*04a0*/  LDG.E.128.CONSTANT R8, desc[UR6][R2.64] ;  /* 0x0000000602087981 */ /* 0x000ee2000c1e9d00 */
[----:B-1----:R-:W-:-:S05]  /*04b0*/  IMAD.WIDE R4, R0, 0x2, R4 ;  /* 0x0000000200047825 */ /* 0x002fca00078e0204 */
[----:B------:R-:W3:Y:S01]  /*04c0*/  LDG.E.128.CONSTANT R12, desc[UR6][R4.64] ;  /* 0x00000006040c7981 */ /* 0x000ee2000c1e9d00 */
[----:B--2---:R-:W-:-:S04]  /*04d0*/  IMAD.WIDE R6, R0, 0x2, R6 ;  /* 0x0000000200067825 */ /* 0x004fc800078e0206 */
[----:B---3--:R-:W-:Y:S02]  /*04e0*/  HFMA2 R8, R8, 1, 1, R12 ;  /* 0x3c003c0008087831 */ /* 0x008fe4000000000c */
[----:B------:R-:W-:Y:S02]  /*04f0*/  HFMA2 R10, R10, 1, 1, R14 ;  /* 0x3c003c000a0a7831 */ /* 0x000fe4000000000e */
[----:B------:R-:W-:Y:S02]  /*0500*/  HADD2 R9, R9, R13 ;  /* 0x0000000d09097230 */ /* 0x000fe40000000000 */
[----:B------:R-:W-:-:S05]  /*0510*/  HADD2 R11, R11, R15 ;  /* 0x0000000f0b0b7230 */ /* 0x000fca0000000000 */
[----:B------:R-:W-:Y:S01]  /*0520*/  STG.E.128 desc[UR6][R6.64], R8 ;  /* 0x0000000806007986 */ /* 0x000fe2000c101d06 */
[----:B------:R-:W-:Y:S05]  /*0530*/  EXIT ;  /* 0x000000000000794d */ /* 0x000fea0003800000 */
.L_x_4:
[----:B------:R-:W-:-:S00]  /*0540*/  BRA `(.L_x_4) ;  /* 0xfffffffc00fc7947 */ /* 0x000fc0000383ffff */
[----:B------:R-:W-:-:S00]  /*0550*/  NOP ;  /* 0x0000000000007918 */ /* 0x000fc00000000000 */
        /* <DEDUP_REMOVED lines=10> */
.L_x_30:


//--------------------- .text._ZN9optimized30broadcast_add_bias_fp16_kernelEPK6__halfS2_PS0_ii --------------------------
	.section	.text._ZN9optimized30broadcast_add_bias_fp16_kernelEPK6__halfS2_PS0_ii,"ax",@progbits
	.align	128
        .global         _ZN9optimized30broadcast_add_bias_fp16_kernelEPK6__halfS2_PS0_ii
        .type           _ZN9optimized30broadcast_add_bias_fp16_kernelEPK6__halfS2_PS0_ii,@function
        .size           _ZN9optimized30broadcast_add_bias_fp16_kernelEPK6__halfS2_PS0_ii,(.L_x_31 - _ZN9optimized30broadcast_add_bias_fp16_kernelEPK6__halfS2_PS0_ii)
        .other          _ZN9optimized30broadcast_add_bias_fp16_kernelEPK6__halfS2_PS0_ii,@"STO_CUDA_ENTRY STV_DEFAULT"
_ZN9optimized30broadcast_add_bias_fp16_kernelEPK6__halfS2_PS0_ii:
.text._ZN9optimized30broadcast_add_bias_fp16_kernelEPK6__halfS2_PS0_ii:
[----:B------:R-:W-:Y:S01]  /*0000*/  LDC R1, c[0x0][0x37c] ;  /* 0x0000df00ff017b82 */ /* 0x000fe20000000800 */
[----:B------:R-:W0:Y:S07]  /*0010*/  S2R R3, SR_TID.X ;  /* 0x0000000000037919 */ /* 0x000e2e0000002100 */
[----:B------:R-:W0:Y:S08]  /*0020*/  S2UR UR4, SR_CTAID.X ;  /* 0x00000000000479c3 */ /* 0x000e300000002500 */
[----:B------:R-:W0:Y:S08]  /*0030*/  LDC R0, c[0x0][0x360] ;  /* 0x0000d800ff007b82 */ /* 0x000e300000000800 */
[----:B------:R-:W1:Y:S08]  /*0040*/  LDC.64 R18, c[0x0][0x398] ;  /* 0x0000e600ff127b82 */ /* 0x000e700000000a00 */
[----:B------:R-:W2:Y:S01]  /*0050*/  S2UR UR5, SR_CTAID.Y ;  /* 0x00000000000579c3 */ /* 0x000ea20000002600 */
[----:B0-----:R-:W-:-:S05]  /*0060*/  IMAD R0, R0, UR4, R3 ;  /* 0x0000000400007c24 */ /* 0x001fca000f8e0203 */
[----:B------:R-:W-:-:S04]  /*0070*/  SHF.L.U32 R0, R0, 0x3, RZ ;  /* 0x0000000300007819 */ /* 0x000fc800000006ff */
[----:B-1----:R-:W-:-:S04]  /*0080*/  ISETP.GE.AND P0, PT, R0, R19, PT ;  /* 0x000000130000720c */ /* 0x002fc80003f06270 */
[----:B--2---:R-:W-:-:S13]  /*0090*/  ISETP.LE.OR P0, PT, R18, UR5, P0 ;  /* 0x0000000512007c0c */ /* 0x004fda0008703670 */
[----:B------:R-:W-:Y:S05]  /*00a0*/  @P0 EXIT ;  /* 0x000000000000094d */ /* 0x000fea0003800000 */
[----:B------:R-:W-:Y:S01]  /*00b0*/  IADD3 R2, PT, PT, R0, 0x8, RZ ;  /* 0x0000000800027810 */ /* 0x000fe20007ffe0ff */
[----:B------:R-:W0:Y:S01]  /*00c0*/  LDCU.64 UR6, c[0x0][0x358] ;  /* 0x00006b00ff0677ac */ /* 0x000e220008000a00 */
[----:B------:R-:W-:Y:S02]  /*00d0*/  IMAD R9, R19, UR5, R0 ;  /* 0x0000000513097c24 */ /* 0x000fe4000f8e0200 */
[----:B------:R-:W-:-:S13]  /*00e0*/  ISETP.GT.AND P0, PT, R2, R19, PT ;  /* 0x000000130200720c */ /* 0x000fda0003f04270 */
[----:B------:R-:W-:Y:S05]  /*00f0*/  @!P0 BRA `(.L_x_5) ;  /* 0x0000000400d08947 */ /* 0x000fea0003800000 */
[----:B------:R-:W-:Y:S01]  /*0100*/  IADD3 R2, PT, PT, R0, -R19, RZ ;  /* 0x8000001300027210 */ /* 0x000fe20007ffe0ff */
[----:B------:R-:W-:Y:S01]  /*0110*/  BSSY.RECONVERGENT B0, `(.L_x_6) ;  /* 0x0000033000007945 */ /* 0x000fe20003800200 */
[----:B------:R-:W-:Y:S02]  /*0120*/  LOP3.LUT R8, R19, 0x7, RZ, 0xc0, !PT ;  /* 0x0000000713087812 */ /* 0x000fe400078ec0ff */
[----:B------:R-:W-:Y:S02]  /*0130*/  ISETP.GT.U32.AND P1, PT, R2, -0x8, PT ;  /* 0xfffffff80200780c */ /* 0x000fe40003f24070 */
[----:B------:R-:W-:-:S11]  /*0140*/  ISETP.NE.AND P0, PT, R8, RZ, PT ;  /* 0x000000ff0800720c */ /* 0x000fd60003f05270 */
[----:B------:R-:W-:Y:S05]  /*0150*/  @P1 BRA `(.L_x_7) ;  /* 0x0000000000b81947 */ /* 0x000fea0003800000 */
[----:B------:R-:W1:Y:S01]  /*0160*/  LDC.64 R2, c[0x0][0x390] ;  /* 0x0000e400ff027b82 */ /* 0x000e620000000a00 */
[----:B------:R-:W-:Y:S02]  /*0170*/  IADD3 R12, PT, PT, R0, -R19, R8 ;  /* 0x80000013000c7210 */ /* 0x000fe40007ffe008 */
[----:B-1----:R-:W-:-:S04]  /*0180*/  IADD3 R2, P1, PT, R2, 0x8, RZ ;  /* 0x0000000802027810 */ /* 0x002fc80007f3e0ff */
[----:B------:R-:W-:-:S09]  /*0190*/  IADD3.X R3, PT, PT, RZ, R3, RZ, P1, !PT ;  /* 0x00000003ff037210 */ /* 0x000fd20000ffe4ff */
.L_x_8:
[----:B-1----:R-:W1:Y:S08]  /*01a0*/  LDC.64 R10, c[0x0][0x388] ;  /* 0x0000e200ff0a7b82 */ /* 0x002e700000000a00 */
[----:B------:R-:W2:Y:S01]  /*01b0*/  LDC.64 R4, c[0x0][0x380] ;  /* 0x0000e000ff047b82 */ /* 0x000ea20000000a00 */
[----:B-1----:R-:W-:-:S05]  /*01c0*/  IMAD.WIDE R10, R0, 0x2, R10 ;  /* 0x00000002000a7825 */ /* 0x002fca00078e020a */
[----:B0-----:R-:W3:Y:S01]  /*01d0*/  LDG.E.U16.CONSTANT R7, desc[UR6][R10.64] ;  /* 0x000000060a077981 */ /* 0x001ee2000c1e9500 */
[----:B--2---:R-:W-:-:S03]  /*01e0*/  IMAD.WIDE R4, R9, 0x2, R4 ;  /* 0x0000000209047825 */ /* 0x004fc600078e0204 */
[----:B------:R-:W2:Y:S04]  /*01f0*/  LDG.E.U16.CONSTANT R25, desc[UR6][R10.64+0x2] ;  /* 0x000002060a197981 */ /* 0x000ea8000c1e9500 */
[----:B------:R-:W3:Y:S04]  /*0200*/  LDG.E.U16.CONSTANT R6, desc[UR6][R4.64] ;  /* 0x0000000604067981 */ /* 0x000ee8000c1e9500 */
[----:B------:R-:W4:Y:S04]  /*0210*/  LDG.E.U16.CONSTANT R27, desc[UR6][R10.64+0x4] ;  /* 0x000004060a1b7981 */ /* 0x000f28000c1e9500 */
[----:B------:R-:W2:Y:S04]  /*0220*/  LDG.E.U16.CONSTANT R24, desc[UR6][R4.64+0x2] ;  /* 0x0000020604187981 */ /* 0x000ea8000c1e9500 */
[----:B------:R-:W4:Y:S04]  /*0230*/  LDG.E.U16.CONSTANT R26, desc[UR6][R4.64+0x4] ;  /* 0x00000406041a7981 */ /* 0x000f28000c1e9500 */
[----:B------:R-:W5:Y:S04]  /*0240*/  LDG.E.U16.CONSTANT R13, desc[UR6][R10.64+0x6] ;  /* 0x000006060a0d7981 */ /* 0x000f68000c1e9500 */
        /* <DEDUP_REMOVED lines=8> */
[----:B------:R3:W5:Y:S01]  /*02d0*/  LDG.E.U16.CONSTANT R22, desc[UR6][R4.64+0xe] ;  /* 0x00000e0604167981 */ /* 0x000762000c1e9500 */
[----:B------:R-:W-:-:S04]  /*02e0*/  IADD3 R12, PT, PT, R12, 0x8, RZ ;  /* 0x000000080c0c7810 */ /* 0x000fc80007ffe0ff */
[----:B------:R-:W-:Y:S02]  /*02f0*/  ISETP.NE.AND P1, PT, R12, RZ, PT ;  /* 0x000000ff0c00720c */ /* 0x000fe40003f25270 */
[----:B------:R-:W-:Y:S01]  /*0300*/  IADD3 R0, PT, PT, R0, 0x8, RZ ;  /* 0x0000000800007810 */ /* 0x000fe20007ffe0ff */
[----:B---3--:R-:W-:Y:S02]  /*0310*/  HADD2 R5, R6.H0_H0, R7.H0_H0 ;  /* 0x2000000706057230 */ /* 0x008fe40000000800 */
[----:B------:R-:W-:-:S04]  /*0320*/  IMAD.WIDE R6, R9, 0x2, R2 ;  /* 0x0000000209067825 */ /* 0x000fc800078e0202 */
[----:B--2---:R-:W-:Y:S02]  /*0330*/  HADD2 R24, R24.H0_H0, R25.H0_H0 ;  /* 0x2000001918187230 */ /* 0x004fe40000000800 */
[----:B----4-:R-:W-:Y:S01]  /*0340*/  HADD2 R26, R26.H0_H0, R27.H0_H0 ;  /* 0x2000001b1a1a7230 */ /* 0x010fe20000000800 */
[----:B------:R1:W-:Y:S04]  /*0350*/  STG.E.U16 desc[UR6][R6.64+-0x8], R5 ;  /* 0xfffff80506007986 */ /* 0x0003e8000c101506 */
[----:B------:R1:W-:Y:S04]  /*0360*/  STG.E.U16 desc[UR6][R6.64+-0x6], R24 ;  /* 0xfffffa1806007986 */ /* 0x0003e8000c101506 */
[----:B------:R1:W-:Y:S01]  /*0370*/  STG.E.U16 desc[UR6][R6.64+-0x4], R26 ;  /* 0xfffffc1a06007986 */ /* 0x0003e2000c101506 */
[----:B-----5:R-:W-:-:S02]  /*0380*/  HADD2 R13, R20.H0_H0, R13.H0_H0 ;  /* 0x2000000d140d7230 */ /* 0x020fc40000000800 */
[----:B------:R-:W-:Y:S02]  /*0390*/  HADD2 R14, R23.H0_H0, R14.H0_H0 ;  /* 0x2000000e170e7230 */ /* 0x000fe40000000800 */
[----:B------:R-:W-:Y:S02]  /*03a0*/  HADD2 R15, R18.H0_H0, R15.H0_H0 ;  /* 0x2000000f120f7230 */ /* 0x000fe40000000800 */
[----:B------:R-:W-:Y:S02]  /*03b0*/  HADD2 R16, R21.H0_H0, R16.H0_H0 ;  /* 0x2000001015107230 */ /* 0x000fe40000000800 */
[----:B------:R-:W-:Y:S01]  /*03c0*/  HADD2 R17, R22.H0_H0, R17.H0_H0 ;  /* 0x2000001116117230 */ /* 0x000fe20000000800 */
[----:B------:R1:W-:Y:S04]  /*03d0*/  STG.E.U16 desc[UR6][R6.64+-0x2], R13 ;  /* 0xfffffe0d06007986 */ /* 0x0003e8000c101506 */
[----:B------:R1:W-:Y:S04]  /*03e0*/  STG.E.U16 desc[UR6][R6.64], R14 ;  /* 0x0000000e06007986 */ /* 0x0003e8000c101506 */
[----:B------:R1:W-:Y:S04]  /*03f0*/  STG.E.U16 desc[UR6][R6.64+0x2], R15 ;  /* 0x0000020f06007986 */ /* 0x0003e8000c101506 */
[----:B------:R1:W-:Y:S04]  /*0400*/  STG.E.U16 desc[UR6][R6.64+0x4], R16 ;  /* 0x0000041006007986 */ /* 0x0003e8000c101506 */
[----:B------:R1:W-:Y:S01]  /*0410*/  STG.E.U16 desc[UR6][R6.64+0x6], R17 ;  /* 0x0000061106007986 */ /* 0x0003e2000c101506 */
[----:B------:R-:W-:Y:S01]  /*0420*/  IADD3 R9, PT, PT, R9, 0x8, RZ ;  /* 0x0000000809097810 */ /* 0x000fe20007ffe0ff */
[----:B------:R-:W-:Y:S06]  /*0430*/  @P1 BRA `(.L_x_8) ;  /* 0xfffffffc00581947 */ /* 0x000fec000383ffff */
.L_x_7:
[----:B0-----:R-:W-:Y:S05]  /*0440*/  BSYNC.RECONVERGENT B0 ;  /* 0x0000000000007941 */ /* 0x001fea0003800200 */
.L_x_6:
[----:B------:R-:W-:Y:S05]  /*0450*/  @!P0 EXIT ;  /* 0x000000000000894d */ /* 0x000fea0003800000 */
[----:B------:R-:W-:Y:S02]  /*0460*/  ISETP.GE.U32.AND P0, PT, R8, 0x4, PT ;  /* 0x000000040800780c */ /* 0x000fe40003f06070 */
[----:B-1----:R-:W-:-:S04]  /*0470*/  LOP3.LUT R16, R19, 0x3, RZ, 0xc0, !PT ;  /* 0x0000000313107812 */ /* 0x002fc800078ec0ff */
[----:B------:R-:W-:-:S07]  /*0480*/  ISETP.NE.AND P1, PT, R16, RZ, PT ;  /* 0x000000ff1000720c */ /* 0x000fce0003f25270 */
[----:B------:R-:W-:Y:S06]  /*0490*/  @!P0 BRA `(.L_x_9) ;  /* 0x0000000000608947 */ /* 0x000fec0003800000 */
[----:B------:R-:W0:Y:S01]  /*04a0*/  LDC.64 R4, c[0x0][0x380] ;  /* 0x0000e000ff047b82 */ /* 0x000e220000000a00 */
[----:B------:R-:W-:-:S07]  /*04b0*/  IMAD R17, R19, UR5, R0 ;  /* 0x0000000513117c24 */ /* 0x000fce000f8e0200 */
[----:B------:R-:W1:Y:S08]  /*04c0*/  LDC.64 R6, c[0x0][0x388] ;  /* 0x0000e200ff067b82 */ /* 0x000e700000000a00 */
[----:B------:R-:W2:Y:S01]  /*04d0*/  LDC.64 R2, c[0x0][0x390] ;  /* 0x0000e400ff027b82 */ /* 0x000ea20000000a00 */
[----:B0-----:R-:W-:-:S05]  /*04e0*/  IMAD.WIDE R4, R17, 0x2, R4 ;  /* 0x0000000211047825 */ /* 0x001fca00078e0204 */
[----:B------:R-:W3:Y:S01]  /*04f0*/  LDG.E.U16.CONSTANT R10, desc[UR6][R4.64+0x2] ;  /* 0x00000206040a7981 */ /* 0x000ee2000c1e9500 */
[----:B-1----:R-:W-:-:S03]  /*0500*/  IMAD.WIDE R6, R0, 0x2, R6 ;  /* 0x0000000200067825 */ /* 0x002fc600078e0206 */
[----:B------:R-:W4:Y:S04]  /*0510*/  LDG.E.U16.CONSTANT R12, desc[UR6][R4.64+0x4] ;  /* 0x00000406040c7981 */ /* 0x000f28000c1e9500 */
[----:B------:R-:W5:Y:S04]  /*0520*/  LDG.E.U16.CONSTANT R8, desc[UR6][R4.64] ;  /* 0x0000000604087981 */ /* 0x000f68000c1e9500 */
[----:B------:R-:W5:Y:S04]  /*0530*/  LDG.E.U16.CONSTANT R14, desc[UR6][R4.64+0x6] ;  /* 0x00000606040e7981 */ /* 0x000f68000c1e9500 */
[----:B------:R-:W3:Y:S04]  /*0540*/  LDG.E.U16.CONSTANT R11, desc[UR6][R6.64+0x2] ;  /* 0x00000206060b7981 */ /* 0x000ee8000c1e9500 */
[----:B------:R-:W4:Y:S04]  /*0550*/  LDG.E.U16.CONSTANT R13, desc[UR6][R6.64+0x4] ;  /* 0x00000406060d7981 */ /* 0x000f28000c1e9500 */
[----:B------:R-:W5:Y:S04]  /*0560*/  LDG.E.U16.CONSTANT R9, desc[UR6][R6.64] ;  /* 0x0000000606097981 */ /* 0x000f68000c1e9500 */
[----:B------:R-:W5:Y:S01]  /*0570*/  LDG.E.U16.CONSTANT R15, desc[UR6][R6.64+0x6] ;  /* 0x00000606060f7981 */ /* 0x000f62000c1e9500 */
[----:B--2---:R-:W-:Y:S01]  /*0580*/  IMAD.WIDE R2, R17, 0x2, R2 ;  /* 0x0000000211027825 */ /* 0x004fe200078e0202 */
[----:B------:R-:W-:-:S03]  /*0590*/  IADD3 R0, PT, PT, R0, 0x4, RZ ;  /* 0x0000000400007810 */ /* 0x000fc60007ffe0ff */
[----:B---3--:R-:W-:Y:S02]  /*05a0*/  HADD2 R10, R10.H0_H0, R11.H0_H0 ;  /* 0x2000000b0a0a7230 */ /* 0x008fe40000000800 */
[----:B----4-:R-:W-:Y:S02]  /*05b0*/  HADD2 R12, R12.H0_H0, R13.H0_H0 ;  /* 0x2000000d0c0c7230 */ /* 0x010fe40000000800 */
[----:B-----5:R-:W-:Y:S02]  /*05c0*/  HADD2 R8, R8.H0_H0, R9.H0_H0 ;  /* 0x2000000908087230 */ /* 0x020fe40000000800 */
[----:B------:R-:W-:Y:S01]  /*05d0*/  HADD2 R14, R14.H0_H0, R15.H0_H0 ;  /* 0x2000000f0e0e7230 */ /* 0x000fe20000000800 */
[----:B------:R0:W-:Y:S04]  /*05e0*/  STG.E.U16 desc[UR6][R2.64+0x2], R10 ;  /* 0x0000020a02007986 */ /* 0x0001e8000c101506 */
[----:B------:R0:W-:Y:S04]  /*05f0*/  STG.E.U16 desc[UR6][R2.64+0x4], R12 ;  /* 0x0000040c02007986 */ /* 0x0001e8000c101506 */
[----:B------:R0:W-:Y:S04]  /*0600*/  STG.E.U16 desc[UR6][R2.64], R8 ;  /* 0x0000000802007986 */ /* 0x0001e8000c101506 */
[----:B------:R0:W-:Y:S02]  /*0610*/  STG.E.U16 desc[UR6][R2.64+0x6], R14 ;  /* 0x0000060e02007986 */ /* 0x0001e4000c101506 */
.L_x_9:
[----:B------:R-:W-:Y:S05]  /*0620*/  @!P1 EXIT ;  /* 0x000000000000994d */ /* 0x000fea0003800000 */
[----:B------:R-:W-:Y:S02]  /*0630*/  ISETP.NE.AND P0, PT, R16, 0x1, PT ;  /* 0x000000011000780c */ /* 0x000fe40003f05270 */
[----:B0-----:R-:W-:-:S04]  /*0640*/  LOP3.LUT R2, R19, 0x1, RZ, 0xc0, !PT ;  /* 0x0000000113027812 */ /* 0x001fc800078ec0ff */
[----:B------:R-:W-:-:S07]  /*0650*/  ISETP.NE.U32.AND P1, PT, R2, 0x1, PT ;  /* 0x000000010200780c */ /* 0x000fce0003f25070 */
        /* <DEDUP_REMOVED lines=9> */
[----:B------:R-:W3:Y:S04]  /*06f0*/  LDG.E.U16.CONSTANT R11, desc[UR6][R4.64] ;  /* 0x00000006040b7981 */ /* 0x000ee8000c1e9500 */
[----:B------:R-:W4:Y:S01]  /*0700*/  LDG.E.U16.CONSTANT R13, desc[UR6][R4.64+0x2] ;  /* 0x00000206040d7981 */ /* 0x000f22000c1e9500 */
[----:B--2---:R-:W-:Y:S01]  /*0710*/  IMAD.WIDE R6, R9, 0x2, R6 ;  /* 0x0000000209067825 */ /* 0x004fe200078e0206 */
[----:B------:R-:W-:-:S03]  /*0720*/  IADD3 R0, PT, PT, R0, 0x2, RZ ;  /* 0x0000000200007810 */ /* 0x000fc60007ffe0ff */
[----:B---3--:R-:W-:Y:S02]  /*0730*/  HADD2 R8, R8.H0_H0, R11.H0_H0 ;  /* 0x2000000b08087230 */ /* 0x008fe40000000800 */
[----:B----4-:R-:W-:-:S03]  /*0740*/  HADD2 R10, R10.H0_H0, R13.H0_H0 ;  /* 0x2000000d0a0a7230 */ /* 0x010fc60000000800 */
[----:B------:R0:W-:Y:S04]  /*0750*/  STG.E.U16 desc[UR6][R6.64], R8 ;  /* 0x0000000806007986 */ /* 0x0001e8000c101506 */
[----:B------:R0:W-:Y:S02]  /*0760*/  STG.E.U16 desc[UR6][R6.64+0x2], R10 ;  /* 0x0000020a06007986 */ /* 0x0001e4000c101506 */
.L_x_10:
[----:B------:R-:W-:Y:S05]  /*0770*/  @P1 EXIT ;  /* 0x000000000000194d */ /* 0x000fea0003800000 */
[----:B------:R-:W1:Y:S01]  /*0780*/  LDC.64 R4, c[0x0][0x388] ;  /* 0x0000e200ff047b82 */ /* 0x000e620000000a00 */
[----:B------:R-:W-:-:S07]  /*0790*/  IMAD R19, R19, UR5, R0 ;  /* 0x0000000513137c24 */ /* 0x000fce000f8e0200 */
[----:B------:R-:W2:Y:S08]  /*07a0*/  LDC.64 R2, c[0x0][0x380] ;  /* 0x0000e000ff027b82 */ /* 0x000eb00000000a00 */
[----:B0-----:R-:W0:Y:S01]  /*07b0*/  LDC.64 R6, c[0x0][0x390] ;  /* 0x0000e400ff067b82 */ /* 0x001e220000000a00 */
[----:B-1----:R-:W-:-:S06]  /*07c0*/  IMAD.WIDE R4, R0, 0x2, R4 ;  /* 0x0000000200047825 */ /* 0x002fcc00078e0204 */
[----:B------:R-:W3:Y:S01]  /*07d0*/  LDG.E.U16.CONSTANT R5, desc[UR6][R4.64] ;  /* 0x0000000604057981 */ /* 0x000ee2000c1e9500 */
[----:B--2---:R-:W-:-:S06]  /*07e0*/  IMAD.WIDE R2, R19, 0x2, R2 ;  /* 0x0000000213027825 */ /* 0x004fcc00078e0202 */
[----:B------:R-:W3:Y:S01]  /*07f0*/  LDG.E.U16.CONSTANT R2, desc[UR6][R2.64] ;  /* 0x0000000602027981 */ /* 0x000ee2000c1e9500 */
[----:B0-----:R-:W-:-:S04]  /*0800*/  IMAD.WIDE R6, R19, 0x2, R6 ;  /* 0x0000000213067825 */ /* 0x001fc800078e0206 */
[----:B---3--:R-:W-:-:S05]  /*0810*/  HADD2 R5, R2.H0_H0, R5.H0_H0 ;  /* 0x2000000502057230 */ /* 0x008fca0000000800 */
[----:B------:R-:W-:Y:S01]  /*0820*/  STG.E.U16 desc[UR6][R6.64], R5 ;  /* 0x0000000506007986 */ /* 0x000fe2000c101506 */
[----:B------:R-:W-:Y:S05]  /*0830*/  EXIT ;  /* 0x000000000000794d */ /* 0x000fea0003800000 */
.L_x_5:
[----:B------:R-:W1:Y:S08]  /*0840*/  LDC.64 R4, c[0x0][0x388] ;  /* 0x0000e200ff047b82 */ /* 0x000e700000000a00 */
[----:B------:R-:W2:Y:S01]  /*0850*/  LDC.64 R2, c[0x0][0x380] ;  /* 0x0000e000ff027b82 */ /* 0x000ea20000000a00 */
[----:B-1----:R-:W-:-:S07]  /*0860*/  IMAD.WIDE R6, R0, 0x2, R4 ;  /* 0x0000000200067825 */ /* 0x002fce00078e0204 */
[----:B------:R-:W1:Y:S01]  /*0870*/  LDC.64 R4, c[0x0][0x390] ;  /* 0x0000e400ff047b82 */ /* 0x000e620000000a00 */
[----:B0-----:R-:W3:Y:S01]  /*0880*/  LDG.E.128.CONSTANT R16, desc[UR6][R6.64] ;  /* 0x0000000606107981 */ /* 0x001ee2000c1e9d00 */
[----:B--2---:R-:W-:-:S05]  /*0890*/  IMAD.WIDE R2, R9, 0x2, R2 ;  /* 0x0000000209027825 */ /* 0x004fca00078e0202 */
[----:B------:R-:W3:Y:S01]  /*08a0*/  LDG.E.128.CONSTANT R12, desc[UR6][R2.64] ;  /* 0x00000006020c7981 */ /* 0x000ee2000c1e9d00 */
[----:B-1----:R-:W-:-:S04]  /*08b0*/  IMAD.WIDE R4, R9, 0x2, R4 ;  /* 0x0000000209047825 */ /* 0x002fc800078e0204 */
[----:B---3--:R-:W-:Y:S02]  /*08c0*/  HFMA2 R12, R12, 1, 1, R16 ;  /* 0x3c003c000c0c7831 */ /* 0x008fe40000000010 */
[----:B------:R-:W-:Y:S02]  /*08d0*/  HFMA2 R14, R14, 1, 1, R18 ;  /* 0x3c003c000e0e7831 */ /* 0x000fe40000000012 */
[----:B------:R-:W-:Y:S02]  /*08e0*/  HADD2 R13, R13, R17 ;  /* 0x000000110d0d7230 */ /* 0x000fe40000000000 */
[----:B------:R-:W-:-:S05]  /*08f0*/  HADD2 R15, R15, R19 ;  /* 0x000000130f0f7230 */ /* 0x000fca0000000000 */
[----:B------:R-:W-:Y:S01]  /*0900*/  STG.E.128 desc[UR6][R4.64], R12 ;  /* 0x0000000c04007986 */ /* 0x000fe2000c101d06 */
[----:B------:R-:W-:Y:S05]  /*0910*/  EXIT ;  /* 0x000000000000794d */ /* 0x000fea0003800000 */
.L_x_11:
        /* <DEDUP_REMOVED lines=14> */
.L_x_31:


//--------------------- .text._ZN9optimized23add_kernel_cu_fp16_implEiPK6__halfS2_PS0_ --------------------------
	.section	.text._ZN9optimized23add_kernel_cu_fp16_implEiPK6__halfS2_PS0_,"ax",@progbits
	.align	128
        .global         _ZN9optimized23add_kernel_cu_fp16_implEiPK6__halfS2_PS0_
        .type           _ZN9optimized23add_kernel_cu_fp16_implEiPK6__halfS2_PS0_,@function
        .size           _ZN9optimized23add_kernel_cu_fp16_implEiPK6__halfS2_PS0_,(.L_x_32 - _ZN9optimized23add_kernel_cu_fp16_implEiPK6__halfS2_PS0_)
        .other          _ZN9optimized23add_kernel_cu_fp16_implEiPK6__halfS2_PS0_,@"STO_CUDA_ENTRY STV_DEFAULT"
_ZN9optimized23add_kernel_cu_fp16_implEiPK6__halfS2_PS0_:
.text._ZN9optimized23add_kernel_cu_fp16_implEiPK6__halfS2_PS0_:
[----:B------:R-:W-:Y:S01]  /*0000*/  LDC R1, c[0x0][0x37c] ;  /* 0x0000df00ff017b82 */ /* 0x000fe20000000800 */
[----:B------:R-:W0:Y:S01]  /*0010*/  S2R R0, SR_TID.X ;  /* 0x0000000000007919 */ /* 0x000e220000002100 */
[----:B------:R-:W0:Y:S01]  /*0020*/  LDCU UR4, c[0x0][0x360] ;  /* 0x00006c00ff0477ac */ /* 0x000e220008000800 */
[----:B------:R-:W0:Y:S01]  /*0030*/  S2R R3, SR_CTAID.X ;  /* 0x0000000000037919 */ /* 0x000e220000002500 */
[----:B------:R-:W1:Y:S01]  /*0040*/  LDCU UR5, c[0x0][0x380] ;  /* 0x00007000ff0577ac */ /* 0x000e620008000800 */
[----:B------:R-:W2:Y:S01]  /*0050*/  LDCU.64 UR6, c[0x0][0x358] ;  /* 0x00006b00ff0677ac */ /* 0x000ea20008000a00 */
        /* <DEDUP_REMOVED lines=15> */
.L_x_14:
[----:B-1-3--:R-:W-:-:S04]  /*0150*/  IMAD.WIDE R4, R0, 0x2, R10 ;  /* 0x0000000200047825 */ /* 0x00afc800078e020a */
[C---:B0-----:R-:W-:Y:S02]  /*0160*/  IMAD.WIDE R6, R0.reuse, 0x2, R12 ;  /* 0x0000000200067825 */ /* 0x041fe400078e020c */
[----:B------:R-:W3:Y:S04]  /*0170*/  LDG.E.U16 R5, desc[UR6][R4.64] ;  /* 0x0000000604057981 */ /* 0x000ee8000c1e1500 */
[----:B------:R-:W3:Y:S01]  /*0180*/  LDG.E.U16 R6, desc[UR6][R6.64] ;  /* 0x0000000606067981 */ /* 0x000ee2000c1e1500 */
[C---:B--2---:R-:W-:Y:S01]  /*0190*/  IMAD.WIDE R2, R0.reuse, 0x2, R8 ;  /* 0x0000000200027825 */ /* 0x044fe200078e0208 */
[----:B------:R-:W-:Y:S01]  /*01a0*/  UIADD3 UR4, UPT, UPT, UR4, 0x1, URZ ;  /* 0x0000000104047890 */ /* 0x000fe2000fffe0ff */
[----:B------:R-:W-:-:S03]  /*01b0*/  IADD3 R0, PT, PT, R0, 0x1, RZ ;  /* 0x0000000100007810 */ /* 0x000fc60007ffe0ff */
[----:B------:R-:W-:Y:S01]  /*01c0*/  UISETP.NE.AND UP0, UPT, UR4, URZ, UPT ;  /* 0x000000ff0400728c */ /* 0x000fe2000bf05270 */
[----:B---3--:R-:W-:-:S05]  /*01d0*/  HADD2 R5, R6.H0_H0, R5.H0_H0 ;  /* 0x2000000506057230 */ /* 0x008fca0000000800 */
[----:B------:R3:W-:Y:S03]  /*01e0*/  STG.E.U16 desc[UR6][R2.64], R5 ;  /* 0x0000000502007986 */ /* 0x0007e6000c101506 */
[----:B------:R-:W-:Y:S05]  /*01f0*/  BRA.U UP0, `(.L_x_14) ;  /* 0xfffffffd00d47547 */ /* 0x000fea000b83ffff */
.L_x_13:
        /* <DEDUP_REMOVED lines=11> */
.L_x_15:
        /* <DEDUP_REMOVED lines=27> */
.L_x_12:
        /* <DEDUP_REMOVED lines=14> */
.L_x_16:
        /* <DEDUP_REMOVED lines=12> */
.L_x_32:


//--------------------- .text._ZN9optimized18add_kernel_cu_fp32EiPKfS1_Pf --------------------------
	.section	.text._ZN9optimized18add_kernel_cu_fp32EiPKfS1_Pf,"ax",@progbits
	.align	128
        .global         _ZN9optimized18add_kernel_cu_fp32EiPKfS1_Pf
        .type           _ZN9optimized18add_kernel_cu_fp32EiPKfS1_Pf,@function
        .size           _ZN9optimized18add_kernel_cu_fp32EiPKfS1_Pf,(.L_x_33 - _ZN9optimized18add_kernel_cu_fp32EiPKfS1_Pf)
        .other          _ZN9optimized18add_kernel_cu_fp32EiPKfS1_Pf,@"STO_CUDA_ENTRY STV_DEFAULT"
_ZN9optimized18add_kernel_cu_fp32EiPKfS1_Pf:
.text._ZN9optimized18add_kernel_cu_fp32EiPKfS1_Pf:
[----:B------:R-:W-:Y:S01]  /*0000*/  LDC R1, c[0x0][0x37c] ;  /* 0x0000df00ff017b82 */ /* 0x000fe20000000800 */
[----:B------:R-:W0:Y:S01]  /*0010*/  S2R R9, SR_TID.X ;  /* 0x0000000000097919 */ /* 0x000e220000002100 */
[----:B------:R-:W0:Y:S06]  /*0020*/  LDCU UR4, c[0x0][0x360] ;  /* 0x00006c00ff0477ac */ /* 0x000e2c0008000800 */
[----:B------:R-:W1:Y:S01]  /*0030*/  LDC R0, c[0x0][0x380] ;  /* 0x0000e000ff007b82 */ /* 0x000e620000000800 */
[----:B------:R-:W0:Y:S02]  /*0040*/  S2R R2, SR_CTAID.X ;  /* 0x0000000000027919 */ /* 0x000e240000002500 */
[----:B0-----:R-:W-:Y:S01]  /*0050*/  IMAD R9, R2, UR4, R9 ;  /* 0x0000000402097c24 */ /* 0x001fe2000f8e0209 */
[----:B------:R-:W0:Y:S04]  /*0060*/  LDCU.64 UR4, c[0x0][0x358] ;  /* 0x00006b00ff0477ac */ /* 0x000e280008000a00 */
[----:B------:R-:W-:-:S04]  /*0070*/  SHF.L.U32 R9, R9, 0x2, RZ ;  /* 0x0000000209097819 */ /* 0x000fc800000006ff */
[----:B------:R-:W-:-:S04]  /*0080*/  IADD3 R3, PT, PT, R9, 0x3, RZ ;  /* 0x0000000309037810 */ /* 0x000fc80007ffe0ff */
[----:B-1----:R-:W-:-:S13]  /*0090*/  ISETP.GE.AND P0, PT, R3, R0, PT ;  /* 0x000000000300720c */ /* 0x002fda0003f06270 */
[----:B0-----:R-:W-:Y:S05]  /*00a0*/  @!P0 BRA `(.L_x_17) ;  /* 0x0000000400d88947 */ /* 0x001fea0003800000 */
[----:B------:R-:W-:-:S13]  /*00b0*/  ISETP.GE.AND P0, PT, R9, R0, PT ;  /* 0x000000000900720c */ /* 0x000fda0003f06270 */
[----:B------:R-:W-:Y:S05]  /*00c0*/  @P0 EXIT ;  /* 0x000000000000094d */ /* 0x000fea0003800000 */
[CC--:B------:R-:W-:Y:S01]  /*00d0*/  IADD3 R2, PT, PT, R9.reuse, -R0.reuse, RZ ;  /* 0x8000000009027210 */ /* 0x0c0fe20007ffe0ff */
[----:B------:R-:W-:Y:S01]  /*00e0*/  BSSY.RECONVERGENT B0, `(.L_x_18) ;  /* 0x0000034000007945 */ /* 0x000fe20003800200 */
[----:B------:R-:W-:Y:S02]  /*00f0*/  IADD3 R8, PT, PT, -R9, R0, RZ ;  /* 0x0000000009087210 */ /* 0x000fe40007ffe1ff */
[----:B------:R-:W-:Y:S02]  /*0100*/  ISETP.GT.U32.AND P1, PT, R2, -0x8, PT ;  /* 0xfffffff80200780c */ /* 0x000fe40003f24070 */
[----:B------:R-:W-:-:S04]  /*0110*/  LOP3.LUT R22, R8, 0x7, RZ, 0xc0, !PT ;  /* 0x0000000708167812 */ /* 0x000fc800078ec0ff */
[----:B------:R-:W-:-:S07]  /*0120*/  ISETP.NE.AND P0, PT, R22, RZ, PT ;  /* 0x000000ff1600720c */ /* 0x000fce0003f05270 */
[----:B------:R-:W-:Y:S06]  /*0130*/  @P1 BRA `(.L_x_19) ;  /* 0x0000000000b81947 */ /* 0x000fec0003800000 */
[----:B------:R-:W0:Y:S01]  /*0140*/  LDC.64 R2, c[0x0][0x398] ;  /* 0x0000e600ff027b82 */ /* 0x000e220000000a00 */
[----:B------:R-:W-:-:S04]  /*0150*/  LOP3.LUT R8, R8, 0xfffffff8, RZ, 0xc0, !PT ;  /* 0xfffffff808087812 */ /* 0x000fc800078ec0ff */
[----:B------:R-:W-:Y:S02]  /*0160*/  IADD3 R8, PT, PT, -R8, RZ, RZ ;  /* 0x000000ff08087210 */ /* 0x000fe40007ffe1ff */
[----:B0-----:R-:W-:-:S04]  /*0170*/  IADD3 R2, P1, PT, R2, 0x10, RZ ;  /* 0x0000001002027810 */ /* 0x001fc80007f3e0ff */
[----:B------:R-:W-:-:S09]  /*0180*/  IADD3.X R3, PT, PT, RZ, R3, RZ, P1, !PT ;  /* 0x00000003ff037210 */ /* 0x000fd20000ffe4ff */
.L_x_20:
[----:B0-----:R-:W0:Y:S08]  /*0190*/  LDC.64 R10, c[0x0][0x388] ;  /* 0x0000e200ff0a7b82 */ /* 0x001e300000000a00 */
[----:B------:R-:W1:Y:S01]  /*01a0*/  LDC.64 R4, c[0x0][0x390] ;  /* 0x0000e400ff047b82 */ /* 0x000e620000000a00 */
[----:B0-----:R-:W-:-:S05]  /*01b0*/  IMAD.WIDE R10, R9, 0x4, R10 ;  /* 0x00000004090a7825 */ /* 0x001fca00078e020a */
[----:B------:R-:W2:Y:S01]  /*01c0*/  LDG.E.CONSTANT R6, desc[UR4][R10.64] ;  /* 0x000000040a067981 */ /* 0x000ea2000c1e9900 */
[----:B-1----:R-:W-:-:S03]  /*01d0*/  IMAD.WIDE R4, R9, 0x4, R4 ;  /* 0x0000000409047825 */ /* 0x002fc600078e0204 */
[----:B------:R-:W3:Y:S04]  /*01e0*/  LDG.E.CONSTANT R24, desc[UR4][R10.64+0x4] ;  /* 0x000004040a187981 */ /* 0x000ee8000c1e9900 */
[----:B------:R-:W2:Y:S04]  /*01f0*/  LDG.E.CONSTANT R7, desc[UR4][R4.64] ;  /* 0x0000000404077981 */ /* 0x000ea8000c1e9900 */
[----:B------:R-:W4:Y:S04]  /*0200*/  LDG.E.CONSTANT R16, desc[UR4][R10.64+0x8] ;  /* 0x000008040a107981 */ /* 0x000f28000c1e9900 */
[----:B------:R-:W3:Y:S04]  /*0210*/  LDG.E.CONSTANT R27, desc[UR4][R4.64+0x4] ;  /* 0x00000404041b7981 */ /* 0x000ee8000c1e9900 */
[----:B------:R-:W4:Y:S04]  /*0220*/  LDG.E.CONSTANT R17, desc[UR4][R4.64+0x8] ;  /* 0x0000080404117981 */ /* 0x000f28000c1e9900 */
[----:B------:R-:W5:Y:S04]  /*0230*/  LDG.E.CONSTANT R15, desc[UR4][R10.64+0xc] ;  /* 0x00000c040a0f7981 */ /* 0x000f68000c1e9900 */
        /* <DEDUP_REMOVED lines=8> */
[----:B------:R-:W5:Y:S01]  /*02c0*/  LDG.E.CONSTANT R23, desc[UR4][R4.64+0x1c] ;  /* 0x00001c0404177981 */ /* 0x000f62000c1e9900 */
[----:B------:R-:W-:-:S04]  /*02d0*/  IADD3 R8, PT, PT, R8, 0x8, RZ ;  /* 0x0000000808087810 */ /* 0x000fc80007ffe0ff */
[----:B------:R-:W-:Y:S01]  /*02e0*/  ISETP.NE.AND P1, PT, R8, RZ, PT ;  /* 0x000000ff0800720c */ /* 0x000fe20003f25270 */
[----:B--2---:R-:W-:Y:S01]  /*02f0*/  FADD R25, R6, R7 ;  /* 0x0000000706197221 */ /* 0x004fe20000000000 */
[----:B------:R-:W-:-:S04]  /*0300*/  IMAD.WIDE R6, R9, 0x4, R2 ;  /* 0x0000000409067825 */ /* 0x000fc800078e0202 */
[----:B---3--:R-:W-:Y:S01]  /*0310*/  FADD R27, R24, R27 ;  /* 0x0000001b181b7221 */ /* 0x008fe20000000000 */
[----:B----4-:R-:W-:Y:S01]  /*0320*/  FADD R17, R16, R17 ;  /* 0x0000001110117221 */ /* 0x010fe20000000000 */
[----:B------:R0:W-:Y:S04]  /*0330*/  STG.E desc[UR4][R6.64+-0x10], R25 ;  /* 0xfffff01906007986 */ /* 0x0001e8000c101904 */
[----:B------:R0:W-:Y:S04]  /*0340*/  STG.E desc[UR4][R6.64+-0xc], R27 ;  /* 0xfffff41b06007986 */ /* 0x0001e8000c101904 */
[----:B------:R0:W-:Y:S01]  /*0350*/  STG.E desc[UR4][R6.64+-0x8], R17 ;  /* 0xfffff81106007986 */ /* 0x0001e2000c101904 */
[----:B-----5:R-:W-:Y:S01]  /*0360*/  FADD R15, R15, R26 ;  /* 0x0000001a0f0f7221 */ /* 0x020fe20000000000 */
[----:B------:R-:W-:Y:S01]  /*0370*/  FADD R21, R14, R21 ;  /* 0x000000150e157221 */ /* 0x000fe20000000000 */
[----:B------:R-:W-:Y:S01]  /*0380*/  FADD R13, R13, R18 ;  /* 0x000000120d0d7221 */ /* 0x000fe20000000000 */
[----:B------:R-:W-:Y:S01]  /*0390*/  FADD R19, R12, R19 ;  /* 0x000000130c137221 */ /* 0x000fe20000000000 */
[----:B------:R-:W-:Y:S01]  /*03a0*/  FADD R23, R20, R23 ;  /* 0x0000001714177221 */ /* 0x000fe20000000000 */
[----:B------:R0:W-:Y:S04]  /*03b0*/  STG.E desc[UR4][R6.64+-0x4], R15 ;  /* 0xfffffc0f06007986 */ /* 0x0001e8000c101904 */
[----:B------:R0:W-:Y:S04]  /*03c0*/  STG.E desc[UR4][R6.64], R21 ;  /* 0x0000001506007986 */ /* 0x0001e8000c101904 */
[----:B------:R0:W-:Y:S04]  /*03d0*/  STG.E desc[UR4][R6.64+0x4], R13 ;  /* 0x0000040d06007986 */ /* 0x0001e8000c101904 */
[----:B------:R0:W-:Y:S04]  /*03e0*/  STG.E desc[UR4][R6.64+0x8], R19 ;  /* 0x0000081306007986 */ /* 0x0001e8000c101904 */
[----:B------:R0:W-:Y:S01]  /*03f0*/  STG.E desc[UR4][R6.64+0xc], R23 ;  /* 0x00000c1706007986 */ /* 0x0001e2000c101904 */
[----:B------:R-:W-:Y:S01]  /*0400*/  IADD3 R9, PT, PT, R9, 0x8, RZ ;  /* 0x0000000809097810 */ /* 0x000fe20007ffe0ff */
[----:B------:R-:W-:Y:S06]  /*0410*/  @P1 BRA `(.L_x_20) ;  /* 0xfffffffc005c1947 */ /* 0x000fec000383ffff */
.L_x_19:
[----:B------:R-:W-:Y:S05]  /*0420*/  BSYNC.RECONVERGENT B0 ;  /* 0x0000000000007941 */ /* 0x000fea0003800200 */
.L_x_18:
[----:B------:R-:W-:Y:S05]  /*0430*/  @!P0 EXIT ;  /* 0x000000000000894d */ /* 0x000fea0003800000 */
[----:B------:R-:W-:Y:S01]  /*0440*/  ISETP.GE.U32.AND P0, PT, R22, 0x4, PT ;  /* 0x000000041600780c */ /* 0x000fe20003f06070 */
[----:B------:R-:W-:Y:S01]  /*0450*/  BSSY.RECONVERGENT B0, `(.L_x_21) ;  /* 0x000001b000007945 */ /* 0x000fe20003800200 */
[----:B------:R-:W-:-:S04]  /*0460*/  LOP3.LUT R16, R0, 0x3, RZ, 0xc0, !PT ;  /* 0x0000000300107812 */ /* 0x000fc800078ec0ff */
[----:B------:R-:W-:-:S07]  /*0470*/  ISETP.NE.AND P1, PT, R16, RZ, PT ;  /* 0x000000ff1000720c */ /* 0x000fce0003f25270 */
[----:B------:R-:W-:Y:S06]  /*0480*/  @!P0 BRA `(.L_x_22) ;  /* 0x00000000005c8947 */ /* 0x000fec0003800000 */
[----:B------:R-:W1:Y:S08]  /*0490*/  LDC.64 R2, c[0x0][0x388] ;  /* 0x0000e200ff027b82 */ /* 0x000e700000000a00 */
[----:B------:R-:W2:Y:S08]  /*04a0*/  LDC.64 R4, c[0x0][0x390] ;  /* 0x0000e400ff047b82 */ /* 0x000eb00000000a00 */
[----:B0-----:R-:W0:Y:S01]  /*04b0*/  LDC.64 R6, c[0x0][0x398] ;  /* 0x0000e600ff067b82 */ /* 0x001e220000000a00 */
[----:B-1----:R-:W-:-:S05]  /*04c0*/  IMAD.WIDE R2, R9, 0x4, R2 ;  /* 0x0000000409027825 */ /* 0x002fca00078e0202 */
[----:B------:R-:W3:Y:S01]  /*04d0*/  LDG.E.CONSTANT R8, desc[UR4][R2.64] ;  /* 0x0000000402087981 */ /* 0x000ee2000c1e9900 */
[----:B--2---:R-:W-:-:S03]  /*04e0*/  IMAD.WIDE R4, R9, 0x4, R4 ;  /* 0x0000000409047825 */ /* 0x004fc600078e0204 */
[----:B------:R-:W2:Y:S04]  /*04f0*/  LDG.E.CONSTANT R10, desc[UR4][R2.64+0x4] ;  /* 0x00000404020a7981 */ /* 0x000ea8000c1e9900 */
[----:B------:R-:W4:Y:S04]  /*0500*/  LDG.E.CONSTANT R12, desc[UR4][R2.64+0x8] ;  /* 0x00000804020c7981 */ /* 0x000f28000c1e9900 */
[----:B------:R-:W3:Y:S04]  /*0510*/  LDG.E.CONSTANT R11, desc[UR4][R4.64] ;  /* 0x00000004040b7981 */ /* 0x000ee8000c1e9900 */
[----:B------:R-:W5:Y:S04]  /*0520*/  LDG.E.CONSTANT R14, desc[UR4][R2.64+0xc] ;  /* 0x00000c04020e7981 */ /* 0x000f68000c1e9900 */
[----:B------:R-:W2:Y:S04]  /*0530*/  LDG.E.CONSTANT R13, desc[UR4][R4.64+0x4] ;  /* 0x00000404040d7981 */ /* 0x000ea8000c1e9900 */
[----:B------:R-:W4:Y:S04]  /*0540*/  LDG.E.CONSTANT R15, desc[UR4][R4.64+0x8] ;  /* 0x00000804040f7981 */ /* 0x000f28000c1e9900 */
[----:B------:R-:W5:Y:S01]  /*0550*/  LDG.E.CONSTANT R17, desc[UR4][R4.64+0xc] ;  /* 0x00000c0404117981 */ /* 0x000f62000c1e9900 */
[C---:B0-----:R-:W-:Y:S01]  /*0560*/  IMAD.WIDE R6, R9.reuse, 0x4, R6 ;  /* 0x0000000409067825 */ /* 0x041fe200078e0206 */
[----:B------:R-:W-:-:S03]  /*0570*/  IADD3 R9, PT, PT, R9, 0x4, RZ ;  /* 0x0000000409097810 */ /* 0x000fc60007ffe0ff */
[----:B---3--:R-:W-:Y:S01]  /*0580*/  FADD R11, R8, R11 ;  /* 0x0000000b080b7221 */ /* 0x008fe20000000000 */
[----:B--2---:R-:W-:Y:S01]  /*0590*/  FADD R13, R10, R13 ;  /* 0x0000000d0a0d7221 */ /* 0x004fe20000000000 */
[----:B----4-:R-:W-:Y:S01]  /*05a0*/  FADD R15, R12, R15 ;  /* 0x0000000f0c0f7221 */ /* 0x010fe20000000000 */
[----:B-----5:R-:W-:Y:S02]  /*05b0*/  FADD R17, R14, R17 ;  /* 0x000000110e117221 */ /* 0x020fe40000000000 */
[----:B------:R1:W-:Y:S04]  /*05c0*/  STG.E desc[UR4][R6.64], R11 ;  /* 0x0000000b06007986 */ /* 0x0003e8000c101904 */
[----:B------:R1:W-:Y:S04]  /*05d0*/  STG.E desc[UR4][R6.64+0x4], R13 ;  /* 0x0000040d06007986 */ /* 0x0003e8000c101904 */
[----:B------:R1:W-:Y:S04]  /*05e0*/  STG.E desc[UR4][R6.64+0x8], R15 ;  /* 0x0000080f06007986 */ /* 0x0003e8000c101904 */
[----:B------:R1:W-:Y:S02]  /*05f0*/  STG.E desc[UR4][R6.64+0xc], R17 ;  /* 0x00000c1106007986 */ /* 0x0003e4000c101904 */
.L_x_22:
[----:B------:R-:W-:Y:S05]  /*0600*/  BSYNC.RECONVERGENT B0 ;  /* 0x0000000000007941 */ /* 0x000fea0003800200 */
.L_x_21:
[----:B------:R-:W-:Y:S05]  /*0610*/  @!P1 EXIT ;  /* 0x000000000000994d */ /* 0x000fea0003800000 */
[----:B------:R-:W-:Y:S02]  /*0620*/  ISETP.NE.AND P0, PT, R16, 0x1, PT ;  /* 0x000000011000780c */ /* 0x000fe40003f05270 */
[----:B------:R-:W-:-:S04]  /*0630*/  LOP3.LUT R0, R0, 0x1, RZ, 0xc0, !PT ;  /* 0x0000000100007812 */ /* 0x000fc800078ec0ff */
[----:B------:R-:W-:-:S07]  /*0640*/  ISETP.NE.U32.AND P1, PT, R0, 0x1, PT ;  /* 0x000000010000780c */ /* 0x000fce0003f25070 */
[----:B------:R-:W-:Y:S06]  /*0650*/  @!P0 BRA `(.L_x_23) ;  /* 0x00000000003c8947 */ /* 0x000fec0003800000 */
[----:B------:R-:W2:Y:S08]  /*0660*/  LDC.64 R2, c[0x0][0x388] ;  /* 0x0000e200ff027b82 */ /* 0x000eb00000000a00 */
[----:B------:R-:W3:Y:S08]  /*0670*/  LDC.64 R4, c[0x0][0x390] ;  /* 0x0000e400ff047b82 */ /* 0x000ef00000000a00 */
[----:B01----:R-:W0:Y:S01]  /*0680*/  LDC.64 R6, c[0x0][0x398] ;  /* 0x0000e600ff067b82 */ /* 0x003e220000000a00 */
[----:B--2---:R-:W-:-:S05]  /*0690*/  IMAD.WIDE R2, R9, 0x4, R2 ;  /* 0x0000000409027825 */ /* 0x004fca00078e0202 */
[----:B------:R-:W2:Y:S01]  /*06a0*/  LDG.E.CONSTANT R0, desc[UR4][R2.64] ;  /* 0x0000000402007981 */ /* 0x000ea2000c1e9900 */
[----:B---3--:R-:W-:-:S03]  /*06b0*/  IMAD.WIDE R4, R9, 0x4, R4 ;  /* 0x0000000409047825 */ /* 0x008fc600078e0204 */
[----:B------:R-:W3:Y:S04]  /*06c0*/  LDG.E.CONSTANT R8, desc[UR4][R2.64+0x4] ;  /* 0x0000040402087981 */ /* 0x000ee8000c1e9900 */
[----:B------:R-:W2:Y:S04]  /*06d0*/  LDG.E.CONSTANT R11, desc[UR4][R4.64] ;  /* 0x00000004040b7981 */ /* 0x000ea8000c1e9900 */
[----:B------:R-:W3:Y:S01]  /*06e0*/  LDG.E.CONSTANT R13, desc[UR4][R4.64+0x4] ;  /* 0x00000404040d7981 */ /* 0x000ee2000c1e9900 */
[C---:B0-----:R-:W-:Y:S01]  /*06f0*/  IMAD.WIDE R6, R9.reuse, 0x4, R6 ;  /* 0x0000000409067825 */ /* 0x041fe200078e0206 */
[----:B------:R-:W-:-:S03]  /*0700*/  IADD3 R9, PT, PT, R9, 0x2, RZ ;  /* 0x0000000209097810 */ /* 0x000fc60007ffe0ff */
[----:B--2---:R-:W-:Y:S01]  /*0710*/  FADD R11, R0, R11 ;  /* 0x0000000b000b7221 */ /* 0x004fe20000000000 */
[----:B---3--:R-:W-:-:S04]  /*0720*/  FADD R13, R8, R13 ;  /* 0x0000000d080d7221 */ /* 0x008fc80000000000 */
[----:B------:R2:W-:Y:S04]  /*0730*/  STG.E desc[UR4][R6.64], R11 ;  /* 0x0000000b06007986 */ /* 0x0005e8000c101904 */
[----:B------:R2:W-:Y:S02]  /*0740*/  STG.E desc[UR4][R6.64+0x4], R13 ;  /* 0x0000040d06007986 */ /* 0x0005e4000c101904 */
.L_x_23:
[----:B------:R-:W-:Y:S05]  /*0750*/  @P1 EXIT ;  /* 0x000000000000194d */ /* 0x000fea0003800000 */
[----:B------:R-:W3:Y:S08]  /*0760*/  LDC.64 R2, c[0x0][0x388] ;  /* 0x0000e200ff027b82 */ /* 0x000ef00000000a00 */
[----:B------:R-:W4:Y:S08]  /*0770*/  LDC.64 R4, c[0x0][0x390] ;  /* 0x0000e400ff047b82 */ /* 0x000f300000000a00 */
[----:B012---:R-:W0:Y:S01]  /*0780*/  LDC.64 R6, c[0x0][0x398] ;  /* 0x0000e600ff067b82 */ /* 0x007e220000000a00 */
[----:B---3--:R-:W-:-:S06]  /*0790*/  IMAD.WIDE R2, R9, 0x4, R2 ;  /* 0x0000000409027825 */ /* 0x008fcc00078e0202 */
[----:B------:R-:W2:Y:S01]  /*07a0*/  LDG.E.CONSTANT R2, desc[UR4][R2.64] ;  /* 0x0000000402027981 */ /* 0x000ea2000c1e9900 */
[----:B----4-:R-:W-:-:S06]  /*07b0*/  IMAD.WIDE R4, R9, 0x4, R4 ;  /* 0x0000000409047825 */ /* 0x010fcc00078e0204 */
[----:B------:R-:W2:Y:S01]  /*07c0*/  LDG.E.CONSTANT R5, desc[UR4][R4.64] ;  /* 0x0000000404057981 */ /* 0x000ea2000c1e9900 */
[----:B0-----:R-:W-:-:S04]  /*07d0*/  IMAD.WIDE R6, R9, 0x4, R6 ;  /* 0x0000000409067825 */ /* 0x001fc800078e0206 */
[----:B--2---:R-:W-:-:S05]  /*07e0*/  FADD R9, R2, R5 ;  /* 0x0000000502097221 */ /* 0x004fca0000000000 */
[----:B------:R-:W-:Y:S01]  /*07f0*/  STG.E desc[UR4][R6.64], R9 ;  /* 0x0000000906007986 */ /* 0x000fe2000c101904 */
[----:B------:R-:W-:Y:S05]  /*0800*/  EXIT ;  /* 0x000000000000794d */ /* 0x000fea0003800000 */
.L_x_17:
        /* <DEDUP_REMOVED lines=8> */
[----:B---3--:R-:W-:Y:S01]  /*0890*/  FADD R12, R12, R16 ;  /* 0x000000100c0c7221 */ /* 0x008fe20000000000 */
[----:B------:R-:W-:Y:S01]  /*08a0*/  FADD R13, R13, R17 ;  /* 0x000000110d0d7221 */ /* 0x000fe20000000000 */
[----:B------:R-:W-:Y:S01]  /*08b0*/  FADD R14, R14, R18 ;  /* 0x000000120e0e7221 */ /* 0x000fe20000000000 */
[----:B------:R-:W-:-:S05]  /*08c0*/  FADD R15, R15, R19 ;  /* 0x000000130f0f7221 */ /* 0x000fca0000000000 */
[----:B------:R-:W-:Y:S01]  /*08d0*/  STG.E.128 desc[UR4][R6.64], R12 ;  /* 0x0000000c06007986 */ /* 0x000fe2000c101d04 */
[----:B------:R-:W-:Y:S05]  /*08e0*/  EXIT ;  /* 0x000000000000794d */ /* 0x000fea0003800000 */
.L_x_24:
        /* <DEDUP_REMOVED lines=9> */
.L_x_33:


//--------------------- .text._ZN8original19add_vec_fp16_kernelEP6__halfPKS0_S1_i --------------------------
	.section	.text._ZN8original19add_vec_fp16_kernelEP6__halfPKS0_S1_i,"ax",@progbits
	.align	128
        .global         _ZN8original19add_vec_fp16_kernelEP6__halfPKS0_S1_i
        .type           _ZN8original19add_vec_fp16_kernelEP6__halfPKS0_S1_i,@function
        .size           _ZN8original19add_vec_fp16_kernelEP6__halfPKS0_S1_i,(.L_x_34 - _ZN8original19add_vec_fp16_kernelEP6__halfPKS0_S1_i)
        .other          _ZN8original19add_vec_fp16_kernelEP6__halfPKS0_S1_i,@"STO_CUDA_ENTRY STV_DEFAULT"
_ZN8original19add_vec_fp16_kernelEP6__halfPKS0_S1_i:
.text._ZN8original19add_vec_fp16_kernelEP6__halfPKS0_S1_i:
[----:B------:R-:W-:Y:S01]  /*0000*/  LDC R1, c[0x0][0x37c] ;  /* 0x0000df00ff017b82 */ /* 0x000fe20000000800 */
[----:B------:R-:W0:Y:S07]  /*0010*/  S2R R0, SR_TID.X ;  /* 0x0000000000007919 */ /* 0x000e2e0000002100 */
[----:B------:R-:W0:Y:S01]  /*0020*/  S2UR UR4, SR_CTAID.X ;  /* 0x00000000000479c3 */ /* 0x000e220000002500 */
[----:B------:R-:W1:Y:S07]  /*0030*/  LDCU UR5, c[0x0][0x398] ;  /* 0x00007300ff0577ac */ /* 0x000e6e0008000800 */
[----:B------:R-:W0:Y:S02]  /*0040*/  LDC R9, c[0x0][0x360] ;  /* 0x0000d800ff097b82 */ /* 0x000e240000000800 */
[----:B0-----:R-:W-:-:S05]  /*0050*/  IMAD R9, R9, UR4, R0 ;  /* 0x0000000409097c24 */ /* 0x001fca000f8e0200 */
[----:B-1----:R-:W-:-:S13]  /*0060*/  ISETP.GE.AND P0, PT, R9, UR5, PT ;  /* 0x0000000509007c0c */ /* 0x002fda000bf06270 */
[----:B------:R-:W-:Y:S05]  /*0070*/  @P0 EXIT ;  /* 0x000000000000094d */ /* 0x000fea0003800000 */
[----:B------:R-:W0:Y:S01]  /*0080*/  LDC.64 R2, c[0x0][0x380] ;  /* 0x0000e000ff027b82 */ /* 0x000e220000000a00 */
[----:B------:R-:W1:Y:S07]  /*0090*/  LDCU.64 UR4, c[0x0][0x358] ;  /* 0x00006b00ff0477ac */ /* 0x000e6e0008000a00 */
[----:B------:R-:W2:Y:S08]  /*00a0*/  LDC.64 R4, c[0x0][0x388] ;  /* 0x0000e200ff047b82 */ /* 0x000eb00000000a00 */
[----:B------:R-:W3:Y:S01]  /*00b0*/  LDC.64 R6, c[0x0][0x390] ;  /* 0x0000e400ff067b82 */ /* 0x000ee20000000a00 */
[----:B0-----:R-:W-:-:S06]  /*00c0*/  IMAD.WIDE R2, R9, 0x2, R2 ;  /* 0x0000000209027825 */ /* 0x001fcc00078e0202 */
[----:B-1----:R-:W4:Y:S01]  /*00d0*/  LDG.E.U16 R2, desc[UR4][R2.64] ;  /* 0x0000000402027981 */ /* 0x002f22000c1e1500 */
[----:B--2---:R-:W-:-:S06]  /*00e0*/  IMAD.WIDE R4, R9, 0x2, R4 ;  /* 0x0000000209047825 */ /* 0x004fcc00078e0204 */
[----:B------:R-:W4:Y:S01]  /*00f0*/  LDG.E.U16 R5, desc[UR4][R4.64] ;  /* 0x0000000404057981 */ /* 0x000f22000c1e1500 */
[----:B---3--:R-:W-:-:S04]  /*0100*/  IMAD.WIDE R6, R9, 0x2, R6 ;  /* 0x0000000209067825 */ /* 0x008fc800078e0206 */
[----:B----4-:R-:W-:-:S05]  /*0110*/  HADD2 R5, R2.H0_H0, R5.H0_H0 ;  /* 0x2000000502057230 */ /* 0x010fca0000000800 */
[----:B------:R-:W-:Y:S01]  /*0120*/  STG.E.U16 desc[UR4][R6.64], R5 ;  /* 0x0000000506007986 */ /* 0x000fe2000c101504 */
[----:B------:R-:W-:Y:S05]  /*0130*/  EXIT ;  /* 0x000000000000794d */ /* 0x000fea0003800000 */
.L_x_25:
        /* <DEDUP_REMOVED lines=12> */
.L_x_34:


//--------------------- .text._ZN8original30broadcast_add_bias_fp16_kernelEPK6__halfS2_PS0_ii --------------------------
	.section	.text._ZN8original30broadcast_add_bias_fp16_kernelEPK6__halfS2_PS0_ii,"ax",@progbits
	.align	128
        .global         _ZN8original30broadcast_add_bias_fp16_kernelEPK6__halfS2_PS0_ii
        .type           _ZN8original30broadcast_add_bias_fp16_kernelEPK6__halfS2_PS0_ii,@function
        .size           _ZN8original30broadcast_add_bias_fp16_kernelEPK6__halfS2_PS0_ii,(.L_x_35 - _ZN8original30broadcast_add_bias_fp16_kernelEPK6__halfS2_PS0_ii)
        .other          _ZN8original30broadcast_add_bias_fp16_kernelEPK6__halfS2_PS0_ii,@"STO_CUDA_ENTRY STV_DEFAULT"
_ZN8original30broadcast_add_bias_fp16_kernelEPK6__halfS2_PS0_ii:
.text._ZN8original30broadcast_add_bias_fp16_kernelEPK6__halfS2_PS0_ii:
[----:B------:R-:W-:Y:S01]  /*0000*/  LDC R1, c[0x0][0x37c] ;  /* 0x0000df00ff017b82 */ /* 0x000fe20000000800 */
[----:B------:R-:W0:Y:S07]  /*0010*/  S2R R5, SR_TID.X ;  /* 0x0000000000057919 */ /* 0x000e2e0000002100 */
[----:B------:R-:W0:Y:S08]  /*0020*/  S2UR UR4, SR_CTAID.X ;  /* 0x00000000000479c3 */ /* 0x000e300000002500 */
[----:B------:R-:W0:Y:S08]  /*0030*/  LDC R0, c[0x0][0x360] ;  /* 0x0000d800ff007b82 */ /* 0x000e300000000800 */
[----:B------:R-:W1:Y:S01]  /*0040*/  LDC.64 R2, c[0x0][0x398] ;  /* 0x0000e600ff027b82 */ /* 0x000e620000000a00 */
[----:B0-----:R-:W-:-:S02]  /*0050*/  IMAD R0, R0, UR4, R5 ;  /* 0x0000000400007c24 */ /* 0x001fc4000f8e0205 */
[----:B-1----:R-:W-:-:S05]  /*0060*/  IMAD R5, R3, R2, RZ ;  /* 0x0000000203057224 */ /* 0x002fca00078e02ff */
[----:B------:R-:W-:-:S13]  /*0070*/  ISETP.GE.AND P0, PT, R0, R5, PT ;  /* 0x000000050000720c */ /* 0x000fda0003f06270 */
[----:B------:R-:W-:Y:S05]  /*0080*/  @P0 EXIT ;  /* 0x000000000000094d */ /* 0x000fea0003800000 */
[----:B------:R-:W-:Y:S01]  /*0090*/  IABS R9, R3 ;  /* 0x0000000300097213 */ /* 0x000fe20000000000 */
[----:B------:R-:W0:Y:S01]  /*00a0*/  LDCU.64 UR4, c[0x0][0x358] ;  /* 0x00006b00ff0477ac */ /* 0x000e220008000a00 */
[----:B------:R-:W-:Y:S02]  /*00b0*/  ISETP.GE.AND P2, PT, R0, RZ, PT ;  /* 0x000000ff0000720c */ /* 0x000fe40003f46270 */
[----:B------:R-:W1:Y:S08]  /*00c0*/  I2F.RP R2, R9 ;  /* 0x0000000900027306 */ /* 0x000e700000209400 */
[----:B-1----:R-:W1:Y:S02]  /*00d0*/  MUFU.RCP R2, R2 ;  /* 0x0000000200027308 */ /* 0x002e640000001000 */
[----:B-1----:R-:W-:-:S06]  /*00e0*/  IADD3 R4, PT, PT, R2, 0xffffffe, RZ ;  /* 0x0ffffffe02047810 */ /* 0x002fcc0007ffe0ff */
[----:B------:R1:W2:Y:S02]  /*00f0*/  F2I.FTZ.U32.TRUNC.NTZ R5, R4 ;  /* 0x0000000400057305 */ /* 0x0002a4000021f000 */
[----:B-1----:R-:W-:Y:S02]  /*0100*/  HFMA2 R4, -RZ, RZ, 0, 0 ;  /* 0x00000000ff047431 */ /* 0x002fe400000001ff */
[----:B--2---:R-:W-:-:S04]  /*0110*/  IMAD.MOV R6, RZ, RZ, -R5 ;  /* 0x000000ffff067224 */ /* 0x004fc800078e0a05 */
[----:B------:R-:W-:Y:S01]  /*0120*/  IMAD R7, R6, R9, RZ ;  /* 0x0000000906077224 */ /* 0x000fe200078e02ff */
[----:B------:R-:W-:-:S03]  /*0130*/  IABS R6, R0 ;  /* 0x0000000000067213 */ /* 0x000fc60000000000 */
[----:B------:R-:W-:-:S06]  /*0140*/  IMAD.HI.U32 R5, R5, R7, R4 ;  /* 0x0000000705057227 */ /* 0x000fcc00078e0004 */
[----:B------:R-:W-:-:S04]  /*0150*/  IMAD.HI.U32 R5, R5, R6, RZ ;  /* 0x0000000605057227 */ /* 0x000fc800078e00ff */
[----:B------:R-:W-:-:S04]  /*0160*/  IMAD.MOV R5, RZ, RZ, -R5 ;  /* 0x000000ffff057224 */ /* 0x000fc800078e0a05 */
[C---:B------:R-:W-:Y:S02]  /*0170*/  IMAD R2, R9.reuse, R5, R6 ;  /* 0x0000000509027224 */ /* 0x040fe400078e0206 */
[----:B------:R-:W1:Y:S03]  /*0180*/  LDC.64 R4, c[0x0][0x380] ;  /* 0x0000e000ff047b82 */ /* 0x000e660000000a00 */
[----:B------:R-:W-:-:S05]  /*0190*/  ISETP.GT.U32.AND P0, PT, R9, R2, PT ;  /* 0x000000020900720c */ /* 0x000fca0003f04070 */
[----:B------:R-:W2:Y:S08]  /*01a0*/  LDC.64 R6, c[0x0][0x388] ;  /* 0x0000e200ff067b82 */ /* 0x000eb00000000a00 */
[----:B------:R-:W-:Y:S02]  /*01b0*/  @!P0 IADD3 R2, PT, PT, R2, -R9, RZ ;  /* 0x8000000902028210 */ /* 0x000fe40007ffe0ff */
[----:B------:R-:W-:-:S02]  /*01c0*/  ISETP.NE.AND P0, PT, R3, RZ, PT ;  /* 0x000000ff0300720c */ /* 0x000fc40003f05270 */
[----:B------:R-:W-:-:S13]  /*01d0*/  ISETP.GT.U32.AND P1, PT, R9, R2, PT ;  /* 0x000000020900720c */ /* 0x000fda0003f24070 */
[----:B------:R-:W-:-:S05]  /*01e0*/  @!P1 IMAD.IADD R2, R2, 0x1, -R9 ;  /* 0x0000000102029824 */ /* 0x000fca00078e0a09 */
[----:B------:R-:W-:-:S04]  /*01f0*/  MOV R9, R2 ;  /* 0x0000000200097202 */ /* 0x000fc80000000f00 */
[----:B------:R-:W-:Y:S02]  /*0200*/  @!P2 IADD3 R9, PT, PT, -R9, RZ, RZ ;  /* 0x000000ff0909a210 */ /* 0x000fe40007ffe1ff */
[----:B------:R-:W-:Y:S01]  /*0210*/  @!P0 LOP3.LUT R9, RZ, R3, RZ, 0x33, !PT ;  /* 0x00000003ff098212 */ /* 0x000fe200078e33ff */
[----:B-1----:R-:W-:-:S04]  /*0220*/  IMAD.WIDE R2, R0, 0x2, R4 ;  /* 0x0000000200027825 */ /* 0x002fc800078e0204 */
[----:B--2---:R-:W-:Y:S02]  /*0230*/  IMAD.WIDE R4, R9, 0x2, R6 ;  /* 0x0000000209047825 */ /* 0x004fe400078e0206 */
[----:B0-----:R-:W2:Y:S01]  /*0240*/  LDG.E.U16.CONSTANT R2, desc[UR4][R2.64] ;  /* 0x0000000402027981 */ /* 0x001ea2000c1e9500 */
[----:B------:R-:W0:Y:S03]  /*0250*/  LDC.64 R6, c[0x0][0x390] ;  /* 0x0000e400ff067b82 */ /* 0x000e260000000a00 */
[----:B------:R-:W2:Y:S01]  /*0260*/  LDG.E.U16.CONSTANT R5, desc[UR4][R4.64] ;  /* 0x0000000404057981 */ /* 0x000ea2000c1e9500 */
[----:B0-----:R-:W-:-:S04]  /*0270*/  IMAD.WIDE R6, R0, 0x2, R6 ;  /* 0x0000000200067825 */ /* 0x001fc800078e0206 */
[----:B--2---:R-:W-:-:S05]  /*0280*/  HADD2 R5, R2.H0_H0, R5.H0_H0 ;  /* 0x2000000502057230 */ /* 0x004fca0000000800 */
[----:B------:R-:W-:Y:S01]  /*0290*/  STG.E.U16 desc[UR4][R6.64], R5 ;  /* 0x0000000506007986 */ /* 0x000fe2000c101504 */
[----:B------:R-:W-:Y:S05]  /*02a0*/  EXIT ;  /* 0x000000000000794d */ /* 0x000fea0003800000 */
.L_x_26:
        /* <DEDUP_REMOVED lines=13> */
.L_x_35:


//--------------------- .text._ZN8original23add_kernel_cu_fp16_implEiPK6__halfS2_PS0_ --------------------------
	.section	.text._ZN8original23add_kernel_cu_fp16_implEiPK6__halfS2_PS0_,"ax",@progbits
	.align	128
        .global         _ZN8original23add_kernel_cu_fp16_implEiPK6__halfS2_PS0_
        .type           _ZN8original23add_kernel_cu_fp16_implEiPK6__halfS2_PS0_,@function
        .size           _ZN8original23add_kernel_cu_fp16_implEiPK6__halfS2_PS0_,(.L_x_36 - _ZN8original23add_kernel_cu_fp16_implEiPK6__halfS2_PS0_)
        .other          _ZN8original23add_kernel_cu_fp16_implEiPK6__halfS2_PS0_,@"STO_CUDA_ENTRY STV_DEFAULT"
_ZN8original23add_kernel_cu_fp16_implEiPK6__halfS2_PS0_:
.text._ZN8original23add_kernel_cu_fp16_implEiPK6__halfS2_PS0_:
[----:B------:R-:W-:Y:S01]  /*0000*/  LDC R1, c[0x0][0x37c] ;  /* 0x0000df00ff017b82 */ /* 0x000fe20000000800 */
[----:B------:R-:W0:Y:S01]  /*0010*/  S2R R0, SR_TID.X ;  /* 0x0000000000007919 */ /* 0x000e220000002100 */
[----:B------:R-:W0:Y:S01]  /*0020*/  LDCU UR4, c[0x0][0x360] ;  /* 0x00006c00ff0477ac */ /* 0x000e220008000800 */
[----:B------:R-:W0:Y:S01]  /*0030*/  S2R R3, SR_CTAID.X ;  /* 0x0000000000037919 */ /* 0x000e220000002500 */
[----:B------:R-:W1:Y:S01]  /*0040*/  LDCU UR6, c[0x0][0x380] ;  /* 0x00007000ff0677ac */ /* 0x000e620008000800 */
[----:B0-----:R-:W-:Y:S01]  /*0050*/  IMAD R0, R3, UR4, R0 ;  /* 0x0000000403007c24 */ /* 0x001fe2000f8e0200 */
[----:B------:R-:W0:Y:S04]  /*0060*/  LDCU.64 UR4, c[0x0][0x358] ;  /* 0x00006b00ff0477ac */ /* 0x000e280008000a00 */
[----:B------:R-:W-:-:S04]  /*0070*/  SHF.L.U32 R9, R0, 0x1, RZ ;  /* 0x0000000100097819 */ /* 0x000fc800000006ff */
[----:B------:R-:W-:-:S04]  /*0080*/  IADD3 R0, PT, PT, R9, 0x1, RZ ;  /* 0x0000000109007810 */ /* 0x000fc80007ffe0ff */
[----:B-1----:R-:W-:-:S13]  /*0090*/  ISETP.GE.AND P0, PT, R0, UR6, PT ;  /* 0x0000000600007c0c */ /* 0x002fda000bf06270 */
[----:B0-----:R-:W-:Y:S05]  /*00a0*/  @P0 BRA `(.L_x_27) ;  /* 0x00000000002c0947 */ /* 0x001fea0003800000 */
[----:B------:R-:W0:Y:S08]  /*00b0*/  LDC.64 R2, c[0x0][0x388] ;  /* 0x0000e200ff027b82 */ /* 0x000e300000000a00 */
[----:B------:R-:W1:Y:S08]  /*00c0*/  LDC.64 R4, c[0x0][0x390] ;  /* 0x0000e400ff047b82 */ /* 0x000e700000000a00 */
[----:B------:R-:W2:Y:S01]  /*00d0*/  LDC.64 R6, c[0x0][0x398] ;  /* 0x0000e600ff067b82 */ /* 0x000ea20000000a00 */
[----:B0-----:R-:W-:-:S06]  /*00e0*/  IMAD.WIDE R2, R9, 0x2, R2 ;  /* 0x0000000209027825 */ /* 0x001fcc00078e0202 */
[----:B------:R-:W3:Y:S01]  /*00f0*/  LDG.E R2, desc[UR4][R2.64] ;  /* 0x0000000402027981 */ /* 0x000ee2000c1e1900 */
[----:B-1----:R-:W-:-:S06]  /*0100*/  IMAD.WIDE R4, R9, 0x2, R4 ;  /* 0x0000000209047825 */ /* 0x002fcc00078e0204 */
[----:B------:R-:W3:Y:S01]  /*0110*/  LDG.E R5, desc[UR4][R4.64] ;  /* 0x0000000404057981 */ /* 0x000ee2000c1e1900 */
[----:B--2---:R-:W-:-:S04]  /*0120*/  IMAD.WIDE R6, R9, 0x2, R6 ;  /* 0x0000000209067825 */ /* 0x004fc800078e0206 */
[----:B---3--:R-:W-:-:S05]  /*0130*/  HFMA2 R9, R2, 1, 1, R5 ;  /* 0x3c003c0002097831 */ /* 0x008fca0000000005 */
[----:B------:R-:W-:Y:S01]  /*0140*/  STG.E desc[UR4][R6.64], R9 ;  /* 0x0000000906007986 */ /* 0x000fe2000c101904 */
[----:B------:R-:W-:Y:S05]  /*0150*/  EXIT ;  /* 0x000000000000794d */ /* 0x000fea0003800000 */
.L_x_27:
[----:B------:R-:W-:-:S13]  /*0160*/  ISETP.GE.AND P0, PT, R9, UR6, PT ;  /* 0x0000000609007c0c */ /* 0x000fda000bf06270 */
[----:B------:R-:W-:Y:S05]  /*0170*/  @P0 EXIT ;  /* 0x000000000000094d */ /* 0x000fea0003800000 */
[----:B------:R-:W0:Y:S08]  /*0180*/  LDC.64 R2, c[0x0][0x388] ;  /* 0x0000e200ff027b82 */ /* 0x000e300000000a00 */
[----:B------:R-:W1:Y:S08]  /*0190*/  LDC.64 R4, c[0x0][0x390] ;  /* 0x0000e400ff047b82 */ /* 0x000e700000000a00 */
[----:B------:R-:W2:Y:S01]  /*01a0*/  LDC.64 R6, c[0x0][0x398] ;  /* 0x0000e600ff067b82 */ /* 0x000ea20000000a00 */
[----:B0-----:R-:W-:-:S06]  /*01b0*/  IMAD.WIDE R2, R9, 0x2, R2 ;  /* 0x0000000209027825 */ /* 0x001fcc00078e0202 */
[----:B------:R-:W3:Y:S01]  /*01c0*/  LDG.E.U16 R2, desc[UR4][R2.64] ;  /* 0x0000000402027981 */ /* 0x000ee2000c1e1500 */
[----:B-1----:R-:W-:-:S06]  /*01d0*/  IMAD.WIDE R4, R9, 0x2, R4 ;  /* 0x0000000209047825 */ /* 0x002fcc00078e0204 */
[----:B------:R-:W3:Y:S01]  /*01e0*/  LDG.E.U16 R5, desc[UR4][R4.64] ;  /* 0x0000000404057981 */ /* 0x000ee2000c1e1500 */
[----:B--2---:R-:W-:-:S04]  /*01f0*/  IMAD.WIDE R6, R9, 0x2, R6 ;  /* 0x0000000209067825 */ /* 0x004fc800078e0206 */
[----:B---3--:R-:W-:-:S05]  /*0200*/  HADD2 R5, R2.H0_H0, R5.H0_H0 ;  /* 0x2000000502057230 */ /* 0x008fca0000000800 */
[----:B------:R-:W-:Y:S01]  /*0210*/  STG.E.U16 desc[UR4][R6.64], R5 ;  /* 0x0000000506007986 */ /* 0x000fe2000c101504 */
[----:B------:R-:W-:Y:S05]  /*0220*/  EXIT ;  /* 0x000000000000794d */ /* 0x000fea0003800000 */
.L_x_28:
        /* <DEDUP_REMOVED lines=13> */
.L_x_36:


//--------------------- .text._ZN8original18add_kernel_cu_fp32EiPKfS1_Pf --------------------------
	.section	.text._ZN8original18add_kernel_cu_fp32EiPKfS1_Pf,"ax",@progbits
	.align	128
        .global         _ZN8original18add_kernel_cu_fp32EiPKfS1_Pf
        .type           _ZN8original18add_kernel_cu_fp32EiPKfS1_Pf,@function
        .size           _ZN8original18add_kernel_cu_fp32EiPKfS1_Pf,(.L_x_37 - _ZN8original18add_kernel_cu_fp32EiPKfS1_Pf)
        .other          _ZN8original18add_kernel_cu_fp32EiPKfS1_Pf,@"STO_CUDA_ENTRY STV_DEFAULT"
_ZN8original18add_kernel_cu_fp32EiPKfS1_Pf:
.text._ZN8original18add_kernel_cu_fp32EiPKfS1_Pf:
[----:B------:R-:W-:Y:S01]  /*0000*/  LDC R1, c[0x0][0x37c] ;  /* 0x0000df00ff017b82 */ /* 0x000fe20000000800 */
[----:B------:R-:W0:Y:S01]  /*0010*/  S2R R9, SR_TID.X ;  /* 0x0000000000097919 */ /* 0x000e220000002100 */
[----:B------:R-:W0:Y:S01]  /*0020*/  LDCU UR4, c[0x0][0x360] ;  /* 0x00006c00ff0477ac */ /* 0x000e220008000800 */
[----:B------:R-:W0:Y:S01]  /*0030*/  S2R R0, SR_CTAID.X ;  /* 0x0000000000007919 */ /* 0x000e220000002500 */
[----:B------:R-:W1:Y:S01]  /*0040*/  LDCU UR5, c[0x0][0x380] ;  /* 0x00007000ff0577ac */ /* 0x000e620008000800 */
        /* <DEDUP_REMOVED lines=8> */
[----:B-1----:R-:W4:Y:S01]  /*00d0*/  LDG.E R2, desc[UR4][R2.64] ;  /* 0x0000000402027981 */ /* 0x002f22000c1e1900 */
[----:B--2---:R-:W-:-:S06]  /*00e0*/  IMAD.WIDE R4, R9, 0x4, R4 ;  /* 0x0000000409047825 */ /* 0x004fcc00078e0204 */
[----:B------:R-:W4:Y:S01]  /*00f0*/  LDG.E R5, desc[UR4][R4.64] ;  /* 0x0000000404057981 */ /* 0x000f22000c1e1900 */
[----:B---3--:R-:W-:-:S04]  /*0100*/  IMAD.WIDE R6, R9, 0x4, R6 ;  /* 0x0000000409067825 */ /* 0x008fc800078e0206 */
[----:B----4-:R-:W-:-:S05]  /*0110*/  FADD R9, R2, R5 ;  /* 0x0000000502097221 */ /* 0x010fca0000000000 */
[----:B------:R-:W-:Y:S01]  /*0120*/  STG.E desc[UR4][R6.64], R9 ;  /* 0x0000000906007986 */ /* 0x000fe2000c101904 */
[----:B------:R-:W-:Y:S05]  /*0130*/  EXIT ;  /* 0x000000000000794d */ /* 0x000fea0003800000 */
.L_x_29:
        /* <DEDUP_REMOVED lines=12> */
.L_x_37:


//--------------------- .nv.shared.reserved.0     --------------------------
	.section	.nv.shared.reserved.0,"aw",@nobits
	.weak		__nv_reservedSMEM_offset_0_alias
	.size		__nv_reservedSMEM_offset_0_alias, 0, 64
	.other		__nv_reservedSMEM_offset_0_alias,@"STO_CUDA_RESERVED_SHARED STV_DEFAULT"
__nv_reservedSMEM_offset_0_alias:
	.zero		0
	.zero		64


//--------------------- .nv.constant0._ZN9optimized19add_vec_fp16_kernelEP6__halfPKS0_S1_i --------------------------
	.section	.nv.constant0._ZN9optimized19add_vec_fp16_kernelEP6__halfPKS0_S1_i,"a",@progbits
	.sectionflags	@""
	.align	4
.nv.constant0._ZN9optimized19add_vec_fp16_kernelEP6__halfPKS0_S1_i:
	.zero		924


//--------------------- .nv.constant0._ZN9optimized30broadcast_add_bias_fp16_kernelEPK6__halfS2_PS0_ii --------------------------
	.section	.nv.constant0._ZN9optimized30broadcast_add_bias_fp16_kernelEPK6__halfS2_PS0_ii,"a",@progbits
	.sectionflags	@""
	.align	4
.nv.constant0._ZN9optimized30broadcast_add_bias_fp16_kernelEPK6__halfS2_PS0_ii:
	.zero		928


//--------------------- .nv.constant0._ZN9optimized23add_kernel_cu_fp16_implEiPK6__halfS2_PS0_ --------------------------
	.section	.nv.constant0._ZN9optimized23add_kernel_cu_fp16_implEiPK6__halfS2_PS0_,"a",@progbits
	.sectionflags	@""
	.align	4
.nv.constant0._ZN9optimized23add_kernel_cu_fp16_implEiPK6__halfS2_PS0_:
	.zero		928


//--------------------- .nv.constant0._ZN9optimized18add_kernel_cu_fp32EiPKfS1_Pf --------------------------
	.section	.nv.constant0._ZN9optimized18add_kernel_cu_fp32EiPKfS1_Pf,"a",@progbits
	.sectionflags	@""
	.align	4
.nv.constant0._ZN9optimized18add_kernel_cu_fp32EiPKfS1_Pf:
	.zero		928


//--------------------- .nv.constant0._ZN8original19add_vec_fp16_kernelEP6__halfPKS0_S1_i --------------------------
	.section	.nv.constant0._ZN8original19add_vec_fp16_kernelEP6__halfPKS0_S1_i,"a",@progbits
	.sectionflags	@""
	.align	4
.nv.constant0._ZN8original19add_vec_fp16_kernelEP6__halfPKS0_S1_i:
	.zero		924


//--------------------- .nv.constant0._ZN8original30broadcast_add_bias_fp16_kernelEPK6__halfS2_PS0_ii --------------------------
	.section	.nv.constant0._ZN8original30broadcast_add_bias_fp16_kernelEPK6__halfS2_PS0_ii,"a",@progbits
	.sectionflags	@""
	.align	4
.nv.constant0._ZN8original30broadcast_add_bias_fp16_kernelEPK6__halfS2_PS0_ii:
	.zero		928


//--------------------- .nv.constant0._ZN8original23add_kernel_cu_fp16_implEiPK6__halfS2_PS0_ --------------------------
	.section	.nv.constant0._ZN8original23add_kernel_cu_fp16_implEiPK6__halfS2_PS0_,"a",@progbits
	.sectionflags	@""
	.align	4
.nv.constant0._ZN8original23add_kernel_cu_fp16_implEiPK6__halfS2_PS0_:
	.zero		928


//--------------------- .nv.constant0._ZN8original18add_kernel_cu_fp32EiPKfS1_Pf --------------------------
	.section	.nv.constant0._ZN8original18add_kernel_cu_fp32EiPKfS1_Pf,"a",@progbits
	.sectionflags	@""
	.align	4
.nv.constant0._ZN8original18add_kernel_cu_fp32EiPKfS1_Pf:
	.zero		928


//--------------------- SYMBOLS --------------------------

	.type		.nv.reservedSmem.offset0,@object
	.size		.nv.reservedSmem.offset0,0x4
